	.target	sm_90a

	.elftype	@"ET_EXEC"


//--------------------- .note.nv.tkinfo           --------------------------
	.section	.note.nv.tkinfo,"",@"SHT_NOTE"
	.sectionflags	@"SHF_NOTE_NV_TKINFO"
	.tkinfo
        /*0018*/ 	.word	0x00000002
        /*0030*/ 	.string	""
        /*0030*/ 	.string	"ptxas"
        /*0030*/ 	.string	"Cuda compilation tools, release 13.0, V13.0.88"
        /*0030*/ 	.string	"Build cuda_13.0.r13.0/compiler.36424714_0"
        /*0030*/ 	.string	"-arch sm_90a -m 64 "



//--------------------- .note.nv.cuinfo           --------------------------
	.section	.note.nv.cuinfo,"",@"SHT_NOTE"
	.sectionflags	@"SHF_NOTE_NV_CUINFO"
        /*0018*/ 	.short	0x0002
        /*001a*/ 	.short	0x005a
        /*001c*/ 	.short	0x0082
	.zero		2


//--------------------- .nv.info                  --------------------------
	.section	.nv.info,"",@"SHT_CUDA_INFO"
	.align	4


	//----- nvinfo : EIATTR_REGCOUNT
	.align		4
        /*0000*/ 	.byte	0x04, 0x2f
        /*0002*/ 	.short	(.L_12 - .L_11)
	.align		4
.L_11:
        /*0004*/ 	.word	index@(_ZN7cutlass13device_kernelINS_4gemm6kernel13GemmUniversalIN4cute5tupleIJiiiiEEENS1_10collective13CollectiveMmaINS1_37MainloopSm90TmaGmmaWarpSpecializedFP8ILi15ENS5_IJNS4_1CILi1EEESB_SB_EEENS1_35KernelTmaWarpSpecializedCooperativeEEENS5_IJNSA_ILi256EEENSA_ILi224EEENSA_ILi32EEEEEENS_12float_e4m3_tENS5_IJlSB_lEEESJ_SK_NS4_8TiledMMAINS4_8MMA_AtomIJNS4_4SM904GMMA30MMA_64x32x32_F32E4M3E4M3_SS_TNILNSO_7ScaleInE1ELSQ_1EEEEEENS4_6LayoutINS5_IJNSA_ILi2EEESB_SB_EEENS5_IJSB_NSA_ILi0EEESW_EEEEENS5_IJNS4_10UnderscoreESZ_SZ_EEEEENS4_13SM90_TMA_LOADENS4_14ComposedLayoutINS4_7SwizzleILi1ELi4ELi3EEENS4_18smem_ptr_flag_bitsILi8EEENST_INS5_IJNSA_ILi8EEESH_EEENS5_IJSH_SB_EEEEEEEvNS4_8identityES12_S1C_vS1D_EENS_8epilogue10collective6detail29Sm90TmaWarpSpecializedAdapterINS1G_15DefaultEpilogueISJ_SK_SK_NS1F_6thread17LinearCombinationISJ_Li1EffLNS1K_9ScaleType4KindE0ELNS_15FloatRoundStyleE2ESJ_EENS1_15EpilogueDefaultEEEEEvvEEEEvNT_6ParamsE)
        /*0008*/ 	.word	0x000000a8


	//----- nvinfo : EIATTR_FRAME_SIZE
	.align		4
.L_12:
        /*000c*/ 	.byte	0x04, 0x11
        /*000e*/ 	.short	(.L_14 - .L_13)
	.align		4
.L_13:
        /*0010*/ 	.word	index@(_ZN7cutlass13device_kernelINS_4gemm6kernel13GemmUniversalIN4cute5tupleIJiiiiEEENS1_10collective13CollectiveMmaINS1_37MainloopSm90TmaGmmaWarpSpecializedFP8ILi15ENS5_IJNS4_1CILi1EEESB_SB_EEENS1_35KernelTmaWarpSpecializedCooperativeEEENS5_IJNSA_ILi256EEENSA_ILi224EEENSA_ILi32EEEEEENS_12float_e4m3_tENS5_IJlSB_lEEESJ_SK_NS4_8TiledMMAINS4_8MMA_AtomIJNS4_4SM904GMMA30MMA_64x32x32_F32E4M3E4M3_SS_TNILNSO_7ScaleInE1ELSQ_1EEEEEENS4_6LayoutINS5_IJNSA_ILi2EEESB_SB_EEENS5_IJSB_NSA_ILi0EEESW_EEEEENS5_IJNS4_10UnderscoreESZ_SZ_EEEEENS4_13SM90_TMA_LOADENS4_14ComposedLayoutINS4_7SwizzleILi1ELi4ELi3EEENS4_18smem_ptr_flag_bitsILi8EEENST_INS5_IJNSA_ILi8EEESH_EEENS5_IJSH_SB_EEEEEEEvNS4_8identityES12_S1C_vS1D_EENS_8epilogue10collective6detail29Sm90TmaWarpSpecializedAdapterINS1G_15DefaultEpilogueISJ_SK_SK_NS1F_6thread17LinearCombinationISJ_Li1EffLNS1K_9ScaleType4KindE0ELNS_15FloatRoundStyleE2ESJ_EENS1_15EpilogueDefaultEEEEEvvEEEEvNT_6ParamsE)
        /*0014*/ 	.word	0x000003d0


	//----- nvinfo : EIATTR_MIN_STACK_SIZE
	.align		4
.L_14:
        /*0018*/ 	.byte	0x04, 0x12
        /*001a*/ 	.short	(.L_16 - .L_15)
	.align		4
.L_15:
        /*001c*/ 	.word	index@(_ZN7cutlass13device_kernelINS_4gemm6kernel13GemmUniversalIN4cute5tupleIJiiiiEEENS1_10collective13CollectiveMmaINS1_37MainloopSm90TmaGmmaWarpSpecializedFP8ILi15ENS5_IJNS4_1CILi1EEESB_SB_EEENS1_35KernelTmaWarpSpecializedCooperativeEEENS5_IJNSA_ILi256EEENSA_ILi224EEENSA_ILi32EEEEEENS_12float_e4m3_tENS5_IJlSB_lEEESJ_SK_NS4_8TiledMMAINS4_8MMA_AtomIJNS4_4SM904GMMA30MMA_64x32x32_F32E4M3E4M3_SS_TNILNSO_7ScaleInE1ELSQ_1EEEEEENS4_6LayoutINS5_IJNSA_ILi2EEESB_SB_EEENS5_IJSB_NSA_ILi0EEESW_EEEEENS5_IJNS4_10UnderscoreESZ_SZ_EEEEENS4_13SM90_TMA_LOADENS4_14ComposedLayoutINS4_7SwizzleILi1ELi4ELi3EEENS4_18smem_ptr_flag_bitsILi8EEENST_INS5_IJNSA_ILi8EEESH_EEENS5_IJSH_SB_EEEEEEEvNS4_8identityES12_S1C_vS1D_EENS_8epilogue10collective6detail29Sm90TmaWarpSpecializedAdapterINS1G_15DefaultEpilogueISJ_SK_SK_NS1F_6thread17LinearCombinationISJ_Li1EffLNS1K_9ScaleType4KindE0ELNS_15FloatRoundStyleE2ESJ_EENS1_15EpilogueDefaultEEEEEvvEEEEvNT_6ParamsE)
        /*0020*/ 	.word	0x000003d0
.L_16:


//--------------------- .nv.compat                --------------------------
	.section	.nv.compat,"",@"SHT_CUDA_COMPAT_INFO"
	.align	4
        /*0000*/ 	.byte	0x02, 0x09, 0x01, 0x00, 0x02, 0x02, 0x04, 0x00, 0x02, 0x05, 0x05, 0x00, 0x03, 0x07, 0x01, 0x01
        /*0010*/ 	.byte	0x02, 0x03, 0x01, 0x00, 0x02, 0x06, 0x01, 0x00, 0x04, 0x0b, 0x08, 0x00, 0x00, 0x00, 0x00, 0x00
        /*0020*/ 	.byte	0x00, 0x00, 0x00, 0x00


//--------------------- .nv.info._ZN7cutlass13device_kernelINS_4gemm6kernel13GemmUniversalIN4cute5tupleIJiiiiEEENS1_10collective13CollectiveMmaINS1_37MainloopSm90TmaGmmaWarpSpecializedFP8ILi15ENS5_IJNS4_1CILi1EEESB_SB_EEENS1_35KernelTmaWarpSpecializedCooperativeEEENS5_IJNSA_ILi256EEENSA_ILi224EEENSA_ILi32EEEEEENS_12float_e4m3_tENS5_IJlSB_lEEESJ_SK_NS4_8TiledMMAINS4_8MMA_AtomIJNS4_4SM904GMMA30MMA_64x32x32_F32E4M3E4M3_SS_TNILNSO_7ScaleInE1ELSQ_1EEEEEENS4_6LayoutINS5_IJNSA_ILi2EEESB_SB_EEENS5_IJSB_NSA_ILi0EEESW_EEEEENS5_IJNS4_10UnderscoreESZ_SZ_EEEEENS4_13SM90_TMA_LOADENS4_14ComposedLayoutINS4_7SwizzleILi1ELi4ELi3EEENS4_18smem_ptr_flag_bitsILi8EEENST_INS5_IJNSA_ILi8EEESH_EEENS5_IJSH_SB_EEEEEEEvNS4_8identityES12_S1C_vS1D_EENS_8epilogue10collective6detail29Sm90TmaWarpSpecializedAdapterINS1G_15DefaultEpilogueISJ_SK_SK_NS1F_6thread17LinearCombinationISJ_Li1EffLNS1K_9ScaleType4KindE0ELNS_15FloatRoundStyleE2ESJ_EENS1_15EpilogueDefaultEEEEEvvEEEEvNT_6ParamsE --------------------------
	.section	.nv.info._ZN7cutlass13device_kernelINS_4gemm6kernel13GemmUniversalIN4cute5tupleIJiiiiEEENS1_10collective13CollectiveMmaINS1_37MainloopSm90TmaGmmaWarpSpecializedFP8ILi15ENS5_IJNS4_1CILi1EEESB_SB_EEENS1_35KernelTmaWarpSpecializedCooperativeEEENS5_IJNSA_ILi256EEENSA_ILi224EEENSA_ILi32EEEEEENS_12float_e4m3_tENS5_IJlSB_lEEESJ_SK_NS4_8TiledMMAINS4_8MMA_AtomIJNS4_4SM904GMMA30MMA_64x32x32_F32E4M3E4M3_SS_TNILNSO_7ScaleInE1ELSQ_1EEEEEENS4_6LayoutINS5_IJNSA_ILi2EEESB_SB_EEENS5_IJSB_NSA_ILi0EEESW_EEEEENS5_IJNS4_10UnderscoreESZ_SZ_EEEEENS4_13SM90_TMA_LOADENS4_14ComposedLayoutINS4_7SwizzleILi1ELi4ELi3EEENS4_18smem_ptr_flag_bitsILi8EEENST_INS5_IJNSA_ILi8EEESH_EEENS5_IJSH_SB_EEEEEEEvNS4_8identityES12_S1C_vS1D_EENS_8epilogue10collective6detail29Sm90TmaWarpSpecializedAdapterINS1G_15DefaultEpilogueISJ_SK_SK_NS1F_6thread17LinearCombinationISJ_Li1EffLNS1K_9ScaleType4KindE0ELNS_15FloatRoundStyleE2ESJ_EENS1_15EpilogueDefaultEEEEEvvEEEEvNT_6ParamsE,"",@"SHT_CUDA_INFO"
	.sectionflags	@""
	.align	4


	//----- nvinfo : EIATTR_CUDA_API_VERSION
	.align		4
        /*0000*/ 	.byte	0x04, 0x37
        /*0002*/ 	.short	(.L_18 - .L_17)
.L_17:
        /*0004*/ 	.word	0x00000082


	//----- nvinfo : EIATTR_KPARAM_INFO
	.align		4
.L_18:
        /*0008*/ 	.byte	0x04, 0x17
        /*000a*/ 	.short	(.L_20 - .L_19)
.L_19:
        /*000c*/ 	.word	0x00000000
        /*0010*/ 	.short	0x0000
        /*0012*/ 	.short	0x0070
        /*0014*/ 	.byte	0x00, 0xf0, 0x01, 0x10


	//----- nvinfo : EIATTR_SPARSE_MMA_MASK
	.align		4
.L_20:
        /*0018*/ 	.byte	0x03, 0x50
        /*001a*/ 	.short	0x0000


	//----- nvinfo : EIATTR_MAXREG_COUNT
	.align		4
        /*001c*/ 	.byte	0x03, 0x1b
        /*001e*/ 	.short	0x00a8


	//----- nvinfo : EIATTR_NUM_BARRIERS
	.align		4
        /*0020*/ 	.byte	0x02, 0x4c
        /*0022*/ 	.byte	0x01
	.zero		1


	//----- nvinfo : EIATTR_ANNOTATIONS
	.align		4
        /*0024*/ 	.byte	0x04, 0x55
        /*0026*/ 	.short	(.L_22 - .L_21)


	//   ....[0]....
.L_21:
        /*0028*/ 	.word	0x00000001
        /*002c*/ 	.byte	0x20, 0x07, 0x00, 0x00, 0x01, 0x00, 0x00, 0x00, 0x40, 0x07, 0x00, 0x00, 0x01, 0x00, 0x00, 0x00
        /* <DEDUP_REMOVED lines=996> */
        /*3e7c*/ 	.byte	0x10, 0xed, 0x01, 0x00


	//----- nvinfo : EIATTR_MERCURY_ISA_VERSION
	.align		4
.L_22:
        /*3e80*/ 	.byte	0x03, 0x5f
        /*3e82*/ 	.short	0x0101


	//----- nvinfo : EIATTR_INT_WARP_WIDE_INSTR_OFFSETS
	.align		4
        /*3e84*/ 	.byte	0x04, 0x31
        /*3e86*/ 	.short	(.L_24 - .L_23)


	//   ....[0]....
.L_23:
        /*3e88*/ 	.word	0x00000610


	//   ....[1]....
        /*3e8c*/ 	.word	0x00000630


	//   ....[2]....
        /*3e90*/ 	.word	0x00000730


	//----- nvinfo : EIATTR_COOP_GROUP_MASK_REGIDS
	.align		4
.L_24:
        /*3e94*/ 	.byte	0x04, 0x29
        /*3e96*/ 	.short	(.L_26 - .L_25)


	//   ....[0]....
.L_25:
        /*3e98*/ 	.word	0xffffffff


	//   ....[1]....
        /*3e9c*/ 	.word	0xffffffff


	//   ....[2]....
        /*3ea0*/ 	.word	0xffffffff


	//   ....[3]....
        /*3ea4*/ 	.word	0xffffffff


	//   ....[4]....
        /*3ea8*/ 	.word	0xffffffff


	//----- nvinfo : EIATTR_COOP_GROUP_INSTR_OFFSETS
	.align		4
.L_26:
        /*3eac*/ 	.byte	0x04, 0x28
        /*3eae*/ 	.short	(.L_28 - .L_27)


	//   ....[0]....
.L_27:
        /*3eb0*/ 	.word	0x00000070


	//   ....[1]....
        /*3eb4*/ 	.word	0x00000080


	//   ....[2]....
        /*3eb8*/ 	.word	0x000001a0


	//   ....[3]....
        /*3ebc*/ 	.word	0x00000550


	//   ....[4]....
        /*3ec0*/ 	.word	0x00002460


	//----- nvinfo : EIATTR_REG_RECONFIG
	.align		4
.L_28:
        /*3ec4*/ 	.byte	0x01, 0x54
	.zero		2


	//----- nvinfo : EIATTR_MBARRIER_INSTR_OFFSETS
	.align		4
        /*3ec8*/ 	.byte	0x04, 0x39
        /*3eca*/ 	.short	(.L_30 - .L_29)


	//   ....[0]....
.L_29:
        /*3ecc*/ 	.word	0x00000340
        /*3ed0*/ 	.word	0x000000ff
        /*3ed4*/ 	.word	0x00000000
        /*3ed8*/ 	.short	0x0100
        /*3eda*/ 	.byte	0x0a
	.zero		1


	//   ....[1]....
        /*3edc*/ 	.word	0x00000350
        /*3ee0*/ 	.word	0x000000ff
        /*3ee4*/ 	.word	0x00000078
        /*3ee8*/ 	.short	0x0100
        /*3eea*/ 	.byte	0x0a
	.zero		1


	//   ....[2]....
        /*3eec*/ 	.word	0x00000360
        /*3ef0*/ 	.word	0x000000ff
        /*3ef4*/ 	.word	0x00000008
        /*3ef8*/ 	.short	0x0100
        /*3efa*/ 	.byte	0x0a
	.zero		1


	//   ....[3]....
        /*3efc*/ 	.word	0x00000370
        /*3f00*/ 	.word	0x000000ff
        /*3f04*/ 	.word	0x00000080
        /*3f08*/ 	.short	0x0100
        /*3f0a*/ 	.byte	0x0a
	.zero		1


	//   ....[4]....
        /*3f0c*/ 	.word	0x00000380
        /*3f10*/ 	.word	0x000000ff
        /*3f14*/ 	.word	0x00000010
        /*3f18*/ 	.short	0x0100
        /*3f1a*/ 	.byte	0x0a
	.zero		1


	//   ....[5]....
        /*3f1c*/ 	.word	0x00000390
        /*3f20*/ 	.word	0x000000ff
        /*3f24*/ 	.word	0x00000088
        /*3f28*/ 	.short	0x0100
        /*3f2a*/ 	.byte	0x0a
	.zero		1


	//   ....[6]....
        /*3f2c*/ 	.word	0x000003a0
        /*3f30*/ 	.word	0x000000ff
        /*3f34*/ 	.word	0x00000018
        /*3f38*/ 	.short	0x0100
        /*3f3a*/ 	.byte	0x0a
	.zero		1


	//   ....[7]....
        /*3f3c*/ 	.word	0x000003b0
        /*3f40*/ 	.word	0x000000ff
        /*3f44*/ 	.word	0x00000090
        /*3f48*/ 	.short	0x0100
        /*3f4a*/ 	.byte	0x0a
	.zero		1


	//   ....[8]....
        /*3f4c*/ 	.word	0x000003c0
        /*3f50*/ 	.word	0x000000ff
        /*3f54*/ 	.word	0x00000020
        /*3f58*/ 	.short	0x0100
        /*3f5a*/ 	.byte	0x0a
	.zero		1


	//   ....[9]....
        /*3f5c*/ 	.word	0x000003d0
        /*3f60*/ 	.word	0x000000ff
        /*3f64*/ 	.word	0x00000098
        /*3f68*/ 	.short	0x0100
        /*3f6a*/ 	.byte	0x0a
	.zero		1


	//   ....[10]....
        /*3f6c*/ 	.word	0x000003e0
        /*3f70*/ 	.word	0x000000ff
        /*3f74*/ 	.word	0x00000028
        /*3f78*/ 	.short	0x0100
        /*3f7a*/ 	.byte	0x0a
	.zero		1


	//   ....[11]....
        /*3f7c*/ 	.word	0x000003f0
        /*3f80*/ 	.word	0x000000ff
        /*3f84*/ 	.word	0x000000a0
        /*3f88*/ 	.short	0x0100
        /*3f8a*/ 	.byte	0x0a
	.zero		1


	//   ....[12]....
        /*3f8c*/ 	.word	0x00000400
        /*3f90*/ 	.word	0x000000ff
        /*3f94*/ 	.word	0x00000030
        /*3f98*/ 	.short	0x0100
        /*3f9a*/ 	.byte	0x0a
	.zero		1


	//   ....[13]....
        /*3f9c*/ 	.word	0x00000410
        /*3fa0*/ 	.word	0x000000ff
        /*3fa4*/ 	.word	0x000000a8
        /*3fa8*/ 	.short	0x0100
        /*3faa*/ 	.byte	0x0a
	.zero		1


	//   ....[14]....
        /*3fac*/ 	.word	0x00000420
        /*3fb0*/ 	.word	0x000000ff
        /*3fb4*/ 	.word	0x00000038
        /*3fb8*/ 	.short	0x0100
        /*3fba*/ 	.byte	0x0a
	.zero		1


	//   ....[15]....
        /*3fbc*/ 	.word	0x00000430
        /*3fc0*/ 	.word	0x000000ff
        /*3fc4*/ 	.word	0x000000b0
        /*3fc8*/ 	.short	0x0100
        /*3fca*/ 	.byte	0x0a
	.zero		1


	//   ....[16]....
        /*3fcc*/ 	.word	0x00000440
        /*3fd0*/ 	.word	0x000000ff
        /*3fd4*/ 	.word	0x00000040
        /*3fd8*/ 	.short	0x0100
        /*3fda*/ 	.byte	0x0a
	.zero		1


	//   ....[17]....
        /*3fdc*/ 	.word	0x00000450
        /*3fe0*/ 	.word	0x000000ff
        /*3fe4*/ 	.word	0x000000b8
        /*3fe8*/ 	.short	0x0100
        /*3fea*/ 	.byte	0x0a
	.zero		1


	//   ....[18]....
        /*3fec*/ 	.word	0x00000460
        /*3ff0*/ 	.word	0x000000ff
        /*3ff4*/ 	.word	0x00000048
        /*3ff8*/ 	.short	0x0100
        /*3ffa*/ 	.byte	0x0a
	.zero		1


	//   ....[19]....
        /*3ffc*/ 	.word	0x00000470
        /*4000*/ 	.word	0x000000ff
        /*4004*/ 	.word	0x000000c0
        /*4008*/ 	.short	0x0100
        /*400a*/ 	.byte	0x0a
	.zero		1


	//   ....[20]....
        /*400c*/ 	.word	0x00000480
        /*4010*/ 	.word	0x000000ff
        /*4014*/ 	.word	0x00000050
        /*4018*/ 	.short	0x0100
        /*401a*/ 	.byte	0x0a
	.zero		1


	//   ....[21]....
        /*401c*/ 	.word	0x00000490
        /*4020*/ 	.word	0x000000ff
        /*4024*/ 	.word	0x000000c8
        /*4028*/ 	.short	0x0100
        /*402a*/ 	.byte	0x0a
	.zero		1


	//   ....[22]....
        /*402c*/ 	.word	0x000004a0
        /*4030*/ 	.word	0x000000ff
        /*4034*/ 	.word	0x00000058
        /*4038*/ 	.short	0x0100
        /*403a*/ 	.byte	0x0a
	.zero		1


	//   ....[23]....
        /*403c*/ 	.word	0x000004b0
        /*4040*/ 	.word	0x000000ff
        /*4044*/ 	.word	0x000000d0
        /*4048*/ 	.short	0x0100
        /*404a*/ 	.byte	0x0a
	.zero		1


	//   ....[24]....
        /*404c*/ 	.word	0x000004c0
        /*4050*/ 	.word	0x000000ff
        /*4054*/ 	.word	0x00000060
        /*4058*/ 	.short	0x0100
        /*405a*/ 	.byte	0x0a
	.zero		1


	//   ....[25]....
        /*405c*/ 	.word	0x000004d0
        /*4060*/ 	.word	0x000000ff
        /*4064*/ 	.word	0x000000d8
        /*4068*/ 	.short	0x0100
        /*406a*/ 	.byte	0x0a
	.zero		1


	//   ....[26]....
        /*406c*/ 	.word	0x000004e0
        /*4070*/ 	.word	0x000000ff
        /*4074*/ 	.word	0x00000068
        /*4078*/ 	.short	0x0100
        /*407a*/ 	.byte	0x0a
	.zero		1


	//   ....[27]....
        /*407c*/ 	.word	0x000004f0
        /*4080*/ 	.word	0x000000ff
        /*4084*/ 	.word	0x000000e0
        /*4088*/ 	.short	0x0100
        /*408a*/ 	.byte	0x0a
	.zero		1


	//   ....[28]....
        /*408c*/ 	.word	0x00000500
        /*4090*/ 	.word	0x000000ff
        /*4094*/ 	.word	0x00000070
        /*4098*/ 	.short	0x0100
        /*409a*/ 	.byte	0x0a
	.zero		1


	//   ....[29]....
        /*409c*/ 	.word	0x00000510
        /*40a0*/ 	.word	0x000000ff
        /*40a4*/ 	.word	0x000000e8
        /*40a8*/ 	.short	0x0100
        /*40aa*/ 	.byte	0x0a
	.zero		1


	//   ....[30]....
        /*40ac*/ 	.word	0x00000760
        /*40b0*/ 	.word	0x000000ff
        /*40b4*/ 	.word	0x00000100
        /*40b8*/ 	.short	0x0100
        /*40ba*/ 	.byte	0x08
	.zero		1


	//   ....[31]....
        /*40bc*/ 	.word	0x00000770
        /*40c0*/ 	.word	0x000000ff
        /*40c4*/ 	.word	0x00000108
        /*40c8*/ 	.short	0x0100
        /*40ca*/ 	.byte	0x08
	.zero		1


	//   ....[32]....
        /*40cc*/ 	.word	0x00002860
        /*40d0*/ 	.word	0x000000ff
        /*40d4*/ 	.word	0x00000000
        /*40d8*/ 	.short	0x010a
        /*40da*/ 	.byte	0x0c
	.zero		1


	//   ....[33]....
        /*40dc*/ 	.word	0x000028c0
        /*40e0*/ 	.word	0x000000ff
        /*40e4*/ 	.word	0x00000000
        /*40e8*/ 	.short	0x010a
        /*40ea*/ 	.byte	0x0c
	.zero		1


	//   ....[34]....
        /*40ec*/ 	.word	0x00005980
        /*40f0*/ 	.word	0x000000ff
        /*40f4*/ 	.word	0x00000000
        /*40f8*/ 	.short	0x010a
        /*40fa*/ 	.byte	0x0e
	.zero		1


	//   ....[35]....
        /*40fc*/ 	.word	0x000059c0
        /*4100*/ 	.word	0x000000ff
        /*4104*/ 	.word	0x00000000
        /*4108*/ 	.short	0x010a
        /*410a*/ 	.byte	0x0e
	.zero		1


	//   ....[36]....
        /*410c*/ 	.word	0x00008d90
        /*4110*/ 	.word	0x000000ff
        /*4114*/ 	.word	0x00000000
        /*4118*/ 	.short	0x0101
        /*411a*/ 	.byte	0x0d
	.zero		1


	//   ....[37]....
        /*411c*/ 	.word	0x0000ba00
        /*4120*/ 	.word	0x000000ff
        /*4124*/ 	.word	0x00000000
        /*4128*/ 	.short	0x0101
        /*412a*/ 	.byte	0x06
	.zero		1


	//   ....[38]....
        /*412c*/ 	.word	0x0001d920
        /*4130*/ 	.word	0x00000010
        /*4134*/ 	.word	0x00000078
        /*4138*/ 	.short	0x010a
        /*413a*/ 	.byte	0x3f
	.zero		1


	//   ....[39]....
        /*413c*/ 	.word	0x0001dc70
        /*4140*/ 	.word	0x00000002
        /*4144*/ 	.word	0x00000108
        /*4148*/ 	.short	0x0101
        /*414a*/ 	.byte	0x3f
	.zero		1


	//   ....[40]....
        /*414c*/ 	.word	0x0001e420
        /*4150*/ 	.word	0x00000003
        /*4154*/ 	.word	0x00000000
        /*4158*/ 	.short	0x010a
        /*415a*/ 	.byte	0x3f
	.zero		1


	//   ....[41]....
        /*415c*/ 	.word	0x0001e4b0
        /*4160*/ 	.word	0x00000003
        /*4164*/ 	.word	0x00000000
        /*4168*/ 	.short	0x010a
        /*416a*/ 	.byte	0x3f
	.zero		1


	//   ....[42]....
        /*416c*/ 	.word	0x0001e540
        /*4170*/ 	.word	0x00000003
        /*4174*/ 	.word	0x00000000
        /*4178*/ 	.short	0x010a
        /*417a*/ 	.byte	0x3f
	.zero		1


	//   ....[43]....
        /*417c*/ 	.word	0x0001e5d0
        /*4180*/ 	.word	0x00000003
        /*4184*/ 	.word	0x00000000
        /*4188*/ 	.short	0x010a
        /*418a*/ 	.byte	0x3f
	.zero		1


	//   ....[44]....
        /*418c*/ 	.word	0x0001e660
        /*4190*/ 	.word	0x00000003
        /*4194*/ 	.word	0x00000000
        /*4198*/ 	.short	0x010a
        /*419a*/ 	.byte	0x3f
	.zero		1


	//   ....[45]....
        /*419c*/ 	.word	0x0001e6f0
        /*41a0*/ 	.word	0x00000003
        /*41a4*/ 	.word	0x00000000
        /*41a8*/ 	.short	0x010a
        /*41aa*/ 	.byte	0x3f
	.zero		1


	//   ....[46]....
        /*41ac*/ 	.word	0x0001e780
        /*41b0*/ 	.word	0x00000003
        /*41b4*/ 	.word	0x00000000
        /*41b8*/ 	.short	0x010a
        /*41ba*/ 	.byte	0x3f
	.zero		1


	//   ....[47]....
        /*41bc*/ 	.word	0x0001e810
        /*41c0*/ 	.word	0x00000003
        /*41c4*/ 	.word	0x00000000
        /*41c8*/ 	.short	0x010a
        /*41ca*/ 	.byte	0x3f
	.zero		1


	//   ....[48]....
        /*41cc*/ 	.word	0x0001e8a0
        /*41d0*/ 	.word	0x00000003
        /*41d4*/ 	.word	0x00000000
        /*41d8*/ 	.short	0x010a
        /*41da*/ 	.byte	0x3f
	.zero		1


	//   ....[49]....
        /*41dc*/ 	.word	0x0001e930
        /*41e0*/ 	.word	0x00000003
        /*41e4*/ 	.word	0x00000000
        /*41e8*/ 	.short	0x010a
        /*41ea*/ 	.byte	0x3f
	.zero		1


	//   ....[50]....
        /*41ec*/ 	.word	0x0001e9c0
        /*41f0*/ 	.word	0x00000003
        /*41f4*/ 	.word	0x00000000
        /*41f8*/ 	.short	0x010a
        /*41fa*/ 	.byte	0x3f
	.zero		1


	//   ....[51]....
        /*41fc*/ 	.word	0x0001ea50
        /*4200*/ 	.word	0x00000003
        /*4204*/ 	.word	0x00000000
        /*4208*/ 	.short	0x010a
        /*420a*/ 	.byte	0x3f
	.zero		1


	//   ....[52]....
        /*420c*/ 	.word	0x0001eae0
        /*4210*/ 	.word	0x00000003
        /*4214*/ 	.word	0x00000000
        /*4218*/ 	.short	0x010a
        /*421a*/ 	.byte	0x3f
	.zero		1


	//   ....[53]....
        /*421c*/ 	.word	0x0001eb70
        /*4220*/ 	.word	0x00000003
        /*4224*/ 	.word	0x00000000
        /*4228*/ 	.short	0x010a
        /*422a*/ 	.byte	0x3f
	.zero		1


	//   ....[54]....
        /*422c*/ 	.word	0x0001ec00
        /*4230*/ 	.word	0x00000003
        /*4234*/ 	.word	0x00000000
        /*4238*/ 	.short	0x010a
        /*423a*/ 	.byte	0x3f
	.zero		1


	//   ....[55]....
        /*423c*/ 	.word	0x0001ec70
        /*4240*/ 	.word	0x00000003
        /*4244*/ 	.word	0x00000000
        /*4248*/ 	.short	0x010a
        /*424a*/ 	.byte	0x3f
	.zero		1


	//   ....[56]....
        /*424c*/ 	.word	0x0001ece0
        /*4250*/ 	.word	0x00000000
        /*4254*/ 	.word	0x00000000
        /*4258*/ 	.short	0x010a
        /*425a*/ 	.byte	0x3f
	.zero		1


	//   ....[57]....
        /*425c*/ 	.word	0x0001edc0
        /*4260*/ 	.word	0x00000010
        /*4264*/ 	.word	0x00000078
        /*4268*/ 	.short	0x010a
        /*426a*/ 	.byte	0x3f
	.zero		1


	//   ....[58]....
        /*426c*/ 	.word	0x0001eea0
        /*4270*/ 	.word	0x00000003
        /*4274*/ 	.word	0x00000000
        /*4278*/ 	.short	0x010a
        /*427a*/ 	.byte	0x3f
	.zero		1


	//   ....[59]....
        /*427c*/ 	.word	0x0001eef0
        /*4280*/ 	.word	0x00000003
        /*4284*/ 	.word	0x00000000
        /*4288*/ 	.short	0x010a
        /*428a*/ 	.byte	0x3f
	.zero		1


	//   ....[60]....
        /*428c*/ 	.word	0x0001ef40
        /*4290*/ 	.word	0x00000003
        /*4294*/ 	.word	0x00000000
        /*4298*/ 	.short	0x010a
        /*429a*/ 	.byte	0x3f
	.zero		1


	//   ....[61]....
        /*429c*/ 	.word	0x0001ef90
        /*42a0*/ 	.word	0x00000003
        /*42a4*/ 	.word	0x00000000
        /*42a8*/ 	.short	0x010a
        /*42aa*/ 	.byte	0x3f
	.zero		1


	//   ....[62]....
        /*42ac*/ 	.word	0x0001efe0
        /*42b0*/ 	.word	0x00000003
        /*42b4*/ 	.word	0x00000000
        /*42b8*/ 	.short	0x010a
        /*42ba*/ 	.byte	0x3f
	.zero		1


	//   ....[63]....
        /*42bc*/ 	.word	0x0001f030
        /*42c0*/ 	.word	0x00000003
        /*42c4*/ 	.word	0x00000000
        /*42c8*/ 	.short	0x010a
        /*42ca*/ 	.byte	0x3f
	.zero		1


	//   ....[64]....
        /*42cc*/ 	.word	0x0001f080
        /*42d0*/ 	.word	0x00000003
        /*42d4*/ 	.word	0x00000000
        /*42d8*/ 	.short	0x010a
        /*42da*/ 	.byte	0x3f
	.zero		1


	//   ....[65]....
        /*42dc*/ 	.word	0x0001f0d0
        /*42e0*/ 	.word	0x00000003
        /*42e4*/ 	.word	0x00000000
        /*42e8*/ 	.short	0x010a
        /*42ea*/ 	.byte	0x3f
	.zero		1


	//   ....[66]....
        /*42ec*/ 	.word	0x0001f120
        /*42f0*/ 	.word	0x00000003
        /*42f4*/ 	.word	0x00000000
        /*42f8*/ 	.short	0x010a
        /*42fa*/ 	.byte	0x3f
	.zero		1


	//   ....[67]....
        /*42fc*/ 	.word	0x0001f170
        /*4300*/ 	.word	0x00000003
        /*4304*/ 	.word	0x00000000
        /*4308*/ 	.short	0x010a
        /*430a*/ 	.byte	0x3f
	.zero		1


	//   ....[68]....
        /*430c*/ 	.word	0x0001f1c0
        /*4310*/ 	.word	0x00000003
        /*4314*/ 	.word	0x00000000
        /*4318*/ 	.short	0x010a
        /*431a*/ 	.byte	0x3f
	.zero		1


	//   ....[69]....
        /*431c*/ 	.word	0x0001f210
        /*4320*/ 	.word	0x00000003
        /*4324*/ 	.word	0x00000000
        /*4328*/ 	.short	0x010a
        /*432a*/ 	.byte	0x3f
	.zero		1


	//   ....[70]....
        /*432c*/ 	.word	0x0001f260
        /*4330*/ 	.word	0x00000003
        /*4334*/ 	.word	0x00000000
        /*4338*/ 	.short	0x010a
        /*433a*/ 	.byte	0x3f
	.zero		1


	//   ....[71]....
        /*433c*/ 	.word	0x0001f2b0
        /*4340*/ 	.word	0x00000003
        /*4344*/ 	.word	0x00000000
        /*4348*/ 	.short	0x010a
        /*434a*/ 	.byte	0x3f
	.zero		1


	//----- nvinfo : EIATTR_NUM_MBARRIERS
	.align		4
.L_30:
        /*434c*/ 	.byte	0x03, 0x38
        /*434e*/ 	.short	0x0020


	//----- nvinfo : EIATTR_EXIT_INSTR_OFFSETS
	.align		4
        /*4350*/ 	.byte	0x04, 0x1c
        /*4352*/ 	.short	(.L_32 - .L_31)


	//   ....[0]....
.L_31:
        /*4354*/ 	.word	0x000007d0


	//   ....[1]....
        /*4358*/ 	.word	0x00001130


	//   ....[2]....
        /*435c*/ 	.word	0x0001cf50


	//   ....[3]....
        /*4360*/ 	.word	0x0001d5b0


	//   ....[4]....
        /*4364*/ 	.word	0x0001ec50


	//----- nvinfo : EIATTR_MAX_THREADS
	.align		4
.L_32:
        /*4368*/ 	.byte	0x04, 0x05
        /*436a*/ 	.short	(.L_34 - .L_33)
.L_33:
        /*436c*/ 	.word	0x00000180
        /*4370*/ 	.word	0x00000001
        /*4374*/ 	.word	0x00000001


	//----- nvinfo : EIATTR_CRS_STACK_SIZE
	.align		4
.L_34:
        /*4378*/ 	.byte	0x04, 0x1e
        /*437a*/ 	.short	(.L_36 - .L_35)
.L_35:
        /*437c*/ 	.word	0x00000000


	//----- nvinfo : EIATTR_CBANK_PARAM_SIZE
	.align		4
.L_36:
        /*4380*/ 	.byte	0x03, 0x19
        /*4382*/ 	.short	0x0470


	//----- nvinfo : EIATTR_PARAM_CBANK
	.align		4
        /*4384*/ 	.byte	0x04, 0x0a
        /*4386*/ 	.short	(.L_38 - .L_37)
	.align		4
.L_37:
        /*4388*/ 	.word	index@(.nv.constant0._ZN7cutlass13device_kernelINS_4gemm6kernel13GemmUniversalIN4cute5tupleIJiiiiEEENS1_10collective13CollectiveMmaINS1_37MainloopSm90TmaGmmaWarpSpecializedFP8ILi15ENS5_IJNS4_1CILi1EEESB_SB_EEENS1_35KernelTmaWarpSpecializedCooperativeEEENS5_IJNSA_ILi256EEENSA_ILi224EEENSA_ILi32EEEEEENS_12float_e4m3_tENS5_IJlSB_lEEESJ_SK_NS4_8TiledMMAINS4_8MMA_AtomIJNS4_4SM904GMMA30MMA_64x32x32_F32E4M3E4M3_SS_TNILNSO_7ScaleInE1ELSQ_1EEEEEENS4_6LayoutINS5_IJNSA_ILi2EEESB_SB_EEENS5_IJSB_NSA_ILi0EEESW_EEEEENS5_IJNS4_10UnderscoreESZ_SZ_EEEEENS4_13SM90_TMA_LOADENS4_14ComposedLayoutINS4_7SwizzleILi1ELi4ELi3EEENS4_18smem_ptr_flag_bitsILi8EEENST_INS5_IJNSA_ILi8EEESH_EEENS5_IJSH_SB_EEEEEEEvNS4_8identityES12_S1C_vS1D_EENS_8epilogue10collective6detail29Sm90TmaWarpSpecializedAdapterINS1G_15DefaultEpilogueISJ_SK_SK_NS1F_6thread17LinearCombinationISJ_Li1EffLNS1K_9ScaleType4KindE0ELNS_15FloatRoundStyleE2ESJ_EENS1_15EpilogueDefaultEEEEEvvEEEEvNT_6ParamsE)
        /*438c*/ 	.short	0x0210
        /*438e*/ 	.short	0x0470


	//----- nvinfo : EIATTR_SW_WAR
	.align		4
.L_38:
        /*4390*/ 	.byte	0x04, 0x36
        /*4392*/ 	.short	(.L_40 - .L_39)
.L_39:
        /*4394*/ 	.word	0x00000008
.L_40:


//--------------------- .nv.callgraph             --------------------------
	.section	.nv.callgraph,"",@"SHT_CUDA_CALLGRAPH"
	.align	4
	.sectionentsize	8
	.align		4
        /*0000*/ 	.word	0x00000000
	.align		4
        /*0004*/ 	.word	0xffffffff
	.align		4
        /*0008*/ 	.word	0x00000000
	.align		4
        /*000c*/ 	.word	0xfffffffe
	.align		4
        /*0010*/ 	.word	0x00000000
	.align		4
        /*0014*/ 	.word	0xfffffffd
	.align		4
        /*0018*/ 	.word	0x00000000
	.align		4
        /*001c*/ 	.word	0xfffffffc


//--------------------- .nv.constant4             --------------------------
	.section	.nv.constant4,"a",@progbits
	.align	8
	.align		8
.nv.constant4:
        /*0000*/ 	.dword	_ZN40_INTERNAL_b149a055_4_k_cu_09dd37a0_109174cuda3std3__45__cpo5beginE
	.align		8
        /*0008*/ 	.dword	_ZN40_INTERNAL_b149a055_4_k_cu_09dd37a0_109174cuda3std3__45__cpo3endE
	.align		8
        /*0010*/ 	.dword	_ZN40_INTERNAL_b149a055_4_k_cu_09dd37a0_109174cuda3std3__45__cpo6cbeginE
	.align		8
        /*0018*/ 	.dword	_ZN40_INTERNAL_b149a055_4_k_cu_09dd37a0_109174cuda3std3__45__cpo4cendE
	.align		8
        /*0020*/ 	.dword	_ZN40_INTERNAL_b149a055_4_k_cu_09dd37a0_109174cuda3std3__442_GLOBAL__N__b149a055_4_k_cu_09dd37a0_109176ignoreE
	.align		8
        /*0028*/ 	.dword	_ZN40_INTERNAL_b149a055_4_k_cu_09dd37a0_109174cuda3std3__419piecewise_constructE
	.align		8
        /*0030*/ 	.dword	_ZN40_INTERNAL_b149a055_4_k_cu_09dd37a0_109174cuda3std3__48in_placeE
	.align		8
        /*0038*/ 	.dword	_ZN40_INTERNAL_b149a055_4_k_cu_09dd37a0_109174cuda3std6ranges3__45__cpo4swapE
	.align		8
        /*0040*/ 	.dword	_ZN40_INTERNAL_b149a055_4_k_cu_09dd37a0_109174cuda3std6ranges3__45__cpo9iter_moveE
	.align		8
        /*0048*/ 	.dword	_ZN40_INTERNAL_b149a055_4_k_cu_09dd37a0_109174cute7productE
	.align		8
        /*0050*/ 	.dword	_ZN40_INTERNAL_b149a055_4_k_cu_09dd37a0_109174cute1_E


//--------------------- .text._ZN7cutlass13device_kernelINS_4gemm6kernel13GemmUniversalIN4cute5tupleIJiiiiEEENS1_10collective13CollectiveMmaINS1_37MainloopSm90TmaGmmaWarpSpecializedFP8ILi15ENS5_IJNS4_1CILi1EEESB_SB_EEENS1_35KernelTmaWarpSpecializedCooperativeEEENS5_IJNSA_ILi256EEENSA_ILi224EEENSA_ILi32EEEEEENS_12float_e4m3_tENS5_IJlSB_lEEESJ_SK_NS4_8TiledMMAINS4_8MMA_AtomIJNS4_4SM904GMMA30MMA_64x32x32_F32E4M3E4M3_SS_TNILNSO_7ScaleInE1ELSQ_1EEEEEENS4_6LayoutINS5_IJNSA_ILi2EEESB_SB_EEENS5_IJSB_NSA_ILi0EEESW_EEEEENS5_IJNS4_10UnderscoreESZ_SZ_EEEEENS4_13SM90_TMA_LOADENS4_14ComposedLayoutINS4_7SwizzleILi1ELi4ELi3EEENS4_18smem_ptr_flag_bitsILi8EEENST_INS5_IJNSA_ILi8EEESH_EEENS5_IJSH_SB_EEEEEEEvNS4_8identityES12_S1C_vS1D_EENS_8epilogue10collective6detail29Sm90TmaWarpSpecializedAdapterINS1G_15DefaultEpilogueISJ_SK_SK_NS1F_6thread17LinearCombinationISJ_Li1EffLNS1K_9ScaleType4KindE0ELNS_15FloatRoundStyleE2ESJ_EENS1_15EpilogueDefaultEEEEEvvEEEEvNT_6ParamsE --------------------------
	.section	.text._ZN7cutlass13device_kernelINS_4gemm6kernel13GemmUniversalIN4cute5tupleIJiiiiEEENS1_10collective13CollectiveMmaINS1_37MainloopSm90TmaGmmaWarpSpecializedFP8ILi15ENS5_IJNS4_1CILi1EEESB_SB_EEENS1_35KernelTmaWarpSpecializedCooperativeEEENS5_IJNSA_ILi256EEENSA_ILi224EEENSA_ILi32EEEEEENS_12float_e4m3_tENS5_IJlSB_lEEESJ_SK_NS4_8TiledMMAINS4_8MMA_AtomIJNS4_4SM904GMMA30MMA_64x32x32_F32E4M3E4M3_SS_TNILNSO_7ScaleInE1ELSQ_1EEEEEENS4_6LayoutINS5_IJNSA_ILi2EEESB_SB_EEENS5_IJSB_NSA_ILi0EEESW_EEEEENS5_IJNS4_10UnderscoreESZ_SZ_EEEEENS4_13SM90_TMA_LOADENS4_14ComposedLayoutINS4_7SwizzleILi1ELi4ELi3EEENS4_18smem_ptr_flag_bitsILi8EEENST_INS5_IJNSA_ILi8EEESH_EEENS5_IJSH_SB_EEEEEEEvNS4_8identityES12_S1C_vS1D_EENS_8epilogue10collective6detail29Sm90TmaWarpSpecializedAdapterINS1G_15DefaultEpilogueISJ_SK_SK_NS1F_6thread17LinearCombinationISJ_Li1EffLNS1K_9ScaleType4KindE0ELNS_15FloatRoundStyleE2ESJ_EENS1_15EpilogueDefaultEEEEEvvEEEEvNT_6ParamsE,"ax",@progbits
	.align	128
.text._ZN7cutlass13device_kernelINS_4gemm6kernel13GemmUniversalIN4cute5tupleIJiiiiEEENS1_10collective13CollectiveMmaINS1_37MainloopSm90TmaGmmaWarpSpecializedFP8ILi15ENS5_IJNS4_1CILi1EEESB_SB_EEENS1_35KernelTmaWarpSpecializedCooperativeEEENS5_IJNSA_ILi256EEENSA_ILi224EEENSA_ILi32EEEEEENS_12float_e4m3_tENS5_IJlSB_lEEESJ_SK_NS4_8TiledMMAINS4_8MMA_AtomIJNS4_4SM904GMMA30MMA_64x32x32_F32E4M3E4M3_SS_TNILNSO_7ScaleInE1ELSQ_1EEEEEENS4_6LayoutINS5_IJNSA_ILi2EEESB_SB_EEENS5_IJSB_NSA_ILi0EEESW_EEEEENS5_IJNS4_10UnderscoreESZ_SZ_EEEEENS4_13SM90_TMA_LOADENS4_14ComposedLayoutINS4_7SwizzleILi1ELi4ELi3EEENS4_18smem_ptr_flag_bitsILi8EEENST_INS5_IJNSA_ILi8EEESH_EEENS5_IJSH_SB_EEEEEEEvNS4_8identityES12_S1C_vS1D_EENS_8epilogue10collective6detail29Sm90TmaWarpSpecializedAdapterINS1G_15DefaultEpilogueISJ_SK_SK_NS1F_6thread17LinearCombinationISJ_Li1EffLNS1K_9ScaleType4KindE0ELNS_15FloatRoundStyleE2ESJ_EENS1_15EpilogueDefaultEEEEEvvEEEEvNT_6ParamsE:
        .type           _ZN7cutlass13device_kernelINS_4gemm6kernel13GemmUniversalIN4cute5tupleIJiiiiEEENS1_10collective13CollectiveMmaINS1_37MainloopSm90TmaGmmaWarpSpecializedFP8ILi15ENS5_IJNS4_1CILi1EEESB_SB_EEENS1_35KernelTmaWarpSpecializedCooperativeEEENS5_IJNSA_ILi256EEENSA_ILi224EEENSA_ILi32EEEEEENS_12float_e4m3_tENS5_IJlSB_lEEESJ_SK_NS4_8TiledMMAINS4_8MMA_AtomIJNS4_4SM904GMMA30MMA_64x32x32_F32E4M3E4M3_SS_TNILNSO_7ScaleInE1ELSQ_1EEEEEENS4_6LayoutINS5_IJNSA_ILi2EEESB_SB_EEENS5_IJSB_NSA_ILi0EEESW_EEEEENS5_IJNS4_10UnderscoreESZ_SZ_EEEEENS4_13SM90_TMA_LOADENS4_14ComposedLayoutINS4_7SwizzleILi1ELi4ELi3EEENS4_18smem_ptr_flag_bitsILi8EEENST_INS5_IJNSA_ILi8EEESH_EEENS5_IJSH_SB_EEEEEEEvNS4_8identityES12_S1C_vS1D_EENS_8epilogue10collective6detail29Sm90TmaWarpSpecializedAdapterINS1G_15DefaultEpilogueISJ_SK_SK_NS1F_6thread17LinearCombinationISJ_Li1EffLNS1K_9ScaleType4KindE0ELNS_15FloatRoundStyleE2ESJ_EENS1_15EpilogueDefaultEEEEEvvEEEEvNT_6ParamsE,@function
        .size           _ZN7cutlass13device_kernelINS_4gemm6kernel13GemmUniversalIN4cute5tupleIJiiiiEEENS1_10collective13CollectiveMmaINS1_37MainloopSm90TmaGmmaWarpSpecializedFP8ILi15ENS5_IJNS4_1CILi1EEESB_SB_EEENS1_35KernelTmaWarpSpecializedCooperativeEEENS5_IJNSA_ILi256EEENSA_ILi224EEENSA_ILi32EEEEEENS_12float_e4m3_tENS5_IJlSB_lEEESJ_SK_NS4_8TiledMMAINS4_8MMA_AtomIJNS4_4SM904GMMA30MMA_64x32x32_F32E4M3E4M3_SS_TNILNSO_7ScaleInE1ELSQ_1EEEEEENS4_6LayoutINS5_IJNSA_ILi2EEESB_SB_EEENS5_IJSB_NSA_ILi0EEESW_EEEEENS5_IJNS4_10UnderscoreESZ_SZ_EEEEENS4_13SM90_TMA_LOADENS4_14ComposedLayoutINS4_7SwizzleILi1ELi4ELi3EEENS4_18smem_ptr_flag_bitsILi8EEENST_INS5_IJNSA_ILi8EEESH_EEENS5_IJSH_SB_EEEEEEEvNS4_8identityES12_S1C_vS1D_EENS_8epilogue10collective6detail29Sm90TmaWarpSpecializedAdapterINS1G_15DefaultEpilogueISJ_SK_SK_NS1F_6thread17LinearCombinationISJ_Li1EffLNS1K_9ScaleType4KindE0ELNS_15FloatRoundStyleE2ESJ_EENS1_15EpilogueDefaultEEEEEvvEEEEvNT_6ParamsE,(.L_x_544 - _ZN7cutlass13device_kernelINS_4gemm6kernel13GemmUniversalIN4cute5tupleIJiiiiEEENS1_10collective13CollectiveMmaINS1_37MainloopSm90TmaGmmaWarpSpecializedFP8ILi15ENS5_IJNS4_1CILi1EEESB_SB_EEENS1_35KernelTmaWarpSpecializedCooperativeEEENS5_IJNSA_ILi256EEENSA_ILi224EEENSA_ILi32EEEEEENS_12float_e4m3_tENS5_IJlSB_lEEESJ_SK_NS4_8TiledMMAINS4_8MMA_AtomIJNS4_4SM904GMMA30MMA_64x32x32_F32E4M3E4M3_SS_TNILNSO_7ScaleInE1ELSQ_1EEEEEENS4_6LayoutINS5_IJNSA_ILi2EEESB_SB_EEENS5_IJSB_NSA_ILi0EEESW_EEEEENS5_IJNS4_10UnderscoreESZ_SZ_EEEEENS4_13SM90_TMA_LOADENS4_14ComposedLayoutINS4_7SwizzleILi1ELi4ELi3EEENS4_18smem_ptr_flag_bitsILi8EEENST_INS5_IJNSA_ILi8EEESH_EEENS5_IJSH_SB_EEEEEEEvNS4_8identityES12_S1C_vS1D_EENS_8epilogue10collective6detail29Sm90TmaWarpSpecializedAdapterINS1G_15DefaultEpilogueISJ_SK_SK_NS1F_6thread17LinearCombinationISJ_Li1EffLNS1K_9ScaleType4KindE0ELNS_15FloatRoundStyleE2ESJ_EENS1_15EpilogueDefaultEEEEEvvEEEEvNT_6ParamsE)
        .other          _ZN7cutlass13device_kernelINS_4gemm6kernel13GemmUniversalIN4cute5tupleIJiiiiEEENS1_10collective13CollectiveMmaINS1_37MainloopSm90TmaGmmaWarpSpecializedFP8ILi15ENS5_IJNS4_1CILi1EEESB_SB_EEENS1_35KernelTmaWarpSpecializedCooperativeEEENS5_IJNSA_ILi256EEENSA_ILi224EEENSA_ILi32EEEEEENS_12float_e4m3_tENS5_IJlSB_lEEESJ_SK_NS4_8TiledMMAINS4_8MMA_AtomIJNS4_4SM904GMMA30MMA_64x32x32_F32E4M3E4M3_SS_TNILNSO_7ScaleInE1ELSQ_1EEEEEENS4_6LayoutINS5_IJNSA_ILi2EEESB_SB_EEENS5_IJSB_NSA_ILi0EEESW_EEEEENS5_IJNS4_10UnderscoreESZ_SZ_EEEEENS4_13SM90_TMA_LOADENS4_14ComposedLayoutINS4_7SwizzleILi1ELi4ELi3EEENS4_18smem_ptr_flag_bitsILi8EEENST_INS5_IJNSA_ILi8EEESH_EEENS5_IJSH_SB_EEEEEEEvNS4_8identityES12_S1C_vS1D_EENS_8epilogue10collective6detail29Sm90TmaWarpSpecializedAdapterINS1G_15DefaultEpilogueISJ_SK_SK_NS1F_6thread17LinearCombinationISJ_Li1EffLNS1K_9ScaleType4KindE0ELNS_15FloatRoundStyleE2ESJ_EENS1_15EpilogueDefaultEEEEEvvEEEEvNT_6ParamsE,@"STO_CUDA_ENTRY STV_DEFAULT"
_ZN7cutlass13device_kernelINS_4gemm6kernel13GemmUniversalIN4cute5tupleIJiiiiEEENS1_10collective13CollectiveMmaINS1_37MainloopSm90TmaGmmaWarpSpecializedFP8ILi15ENS5_IJNS4_1CILi1EEESB_SB_EEENS1_35KernelTmaWarpSpecializedCooperativeEEENS5_IJNSA_ILi256EEENSA_ILi224EEENSA_ILi32EEEEEENS_12float_e4m3_tENS5_IJlSB_lEEESJ_SK_NS4_8TiledMMAINS4_8MMA_AtomIJNS4_4SM904GMMA30MMA_64x32x32_F32E4M3E4M3_SS_TNILNSO_7ScaleInE1ELSQ_1EEEEEENS4_6LayoutINS5_IJNSA_ILi2EEESB_SB_EEENS5_IJSB_NSA_ILi0EEESW_EEEEENS5_IJNS4_10UnderscoreESZ_SZ_EEEEENS4_13SM90_TMA_LOADENS4_14ComposedLayoutINS4_7SwizzleILi1ELi4ELi3EEENS4_18smem_ptr_flag_bitsILi8EEENST_INS5_IJNSA_ILi8EEESH_EEENS5_IJSH_SB_EEEEEEEvNS4_8identityES12_S1C_vS1D_EENS_8epilogue10collective6detail29Sm90TmaWarpSpecializedAdapterINS1G_15DefaultEpilogueISJ_SK_SK_NS1F_6thread17LinearCombinationISJ_Li1EffLNS1K_9ScaleType4KindE0ELNS_15FloatRoundStyleE2ESJ_EENS1_15EpilogueDefaultEEEEEvvEEEEvNT_6ParamsE:
[----:B------:R-:W0:Y:S02]  /*0000*/  LDC R1, c[0x0][0x28] ;  /* 0x00000a00ff017b82 */ /* 0x000e240000000800 */
[----:B0-----:R-:W-:Y:S01]  /*0010*/  VIADD R1, R1, 0xfffffc30 ;  /* 0xfffffc3001017836 */ /* 0x001fe20000000000 */
[----:B------:R-:W0:Y:S01]  /*0020*/  S2R R2, SR_TID.X ;  /* 0x0000000000027919 */ /* 0x000e220000002100 */
[----:B------:R-:W-:Y:S01]  /*0030*/  ELECT P0, URZ, PT ;  /* 0x00000000003f782f */ /* 0x000fe20003800000 */
[----:B------:R-:W-:Y:S01]  /*0040*/  BSSY B0, `(.L_x_0) ;  /* 0x0000015000007945 */ /* 0x000fe20003800000 */
[--C-:B0-----:R-:W-:Y:S02]  /*0050*/  SHF.R.U32.HI R0, RZ, 0x5, R2.reuse ;  /* 0x00000005ff007819 */ /* 0x101fe40000011602 */
[----:B------:R-:W-:-:S03]  /*0060*/  SHF.R.U32.HI R2, RZ, 0x7, R2 ;  /* 0x00000007ff027819 */ /* 0x000fc60000011602 */
[----:B------:R-:W0:Y:S04]  /*0070*/  SHFL.IDX PT, R3, R0, RZ, 0x1f ;  /* 0x00001fff00037589 */ /* 0x000e2800000e0000 */
[----:B------:R-:W1:Y:S01]  /*0080*/  SHFL.IDX PT, R2, R2, RZ, 0x1f ;  /* 0x00001fff02027589 */ /* 0x000e6200000e0000 */
[----:B0-----:R-:W-:Y:S02]  /*0090*/  R2UR UR4, R3 ;  /* 0x00000000030472ca */ /* 0x001fe400000e0000 */
[----:B-1----:R-:W-:-:S11]  /*00a0*/  R2UR UR8, R2 ;  /* 0x00000000020872ca */ /* 0x002fd600000e0000 */
[----:B------:R-:W-:Y:S02]  /*00b0*/  USHF.R.S32.HI UR5, URZ, 0x1f, UR4 ;  /* 0x0000001f3f057899 */ /* 0x000fe40008011404 */
[----:B------:R-:W-:Y:S02]  /*00c0*/  ISETP.NE.OR P0, PT, RZ, UR4, !P0 ;  /* 0x00000004ff007c0c */ /* 0x000fe4000c705670 */
[----:B------:R-:W-:-:S04]  /*00d0*/  ULEA.HI UR5, UR5, UR4, URZ, 0x2 ;  /* 0x0000000405057291 */ /* 0x000fc8000f8f103f */
[----:B------:R-:W-:-:S04]  /*00e0*/  ULOP3.LUT UR5, UR5, 0xfffffffc, URZ, 0xc0, !UPT ;  /* 0xfffffffc05057892 */ /* 0x000fc8000f8ec03f */
[----:B------:R-:W-:-:S03]  /*00f0*/  UIADD3 UR6, UR4, -UR5, URZ ;  /* 0x8000000504067290 */ /* 0x000fc6000fffe03f */
[----:B------:R-:W-:Y:S09]  /*0100*/  @P0 BRA `(.L_x_1) ;  /* 0x0000000000200947 */ /* 0x000ff20003800000 */
[----:B------:R-:W-:Y:S02]  /*0110*/  ULDC.64 UR4, c[0x0][0x198] ;  /* 0x0000660000047ab9 */ /* 0x000fe40000000a00 */
[----:B------:R-:W-:Y:S02]  /*0120*/  UIADD3 UR10, UP0, UR4, 0xf0, URZ ;  /* 0x000000f0040a7890 */ /* 0x000fe4000ff1e03f */
[----:B------:R-:W-:Y:S02]  /*0130*/  UIADD3 UR4, UP1, UR4, 0x1f0, URZ ;  /* 0x000001f004047890 */ /* 0x000fe4000ff3e03f */
[----:B------:R-:W-:Y:S02]  /*0140*/  UIADD3.X UR11, URZ, UR5, URZ, UP0, !UPT ;  /* 0x000000053f0b7290 */ /* 0x000fe400087fe43f */
[----:B------:R-:W-:-:S07]  /*0150*/  UIADD3.X UR5, URZ, UR5, URZ, UP1, !UPT ;  /* 0x000000053f057290 */ /* 0x000fce0008ffe43f */
[----:B------:R0:W-:Y:S02]  /*0160*/  UTMACCTL.PF [UR10] ;  /* 0x000000000a0079b9 */ /* 0x0001e40008040000 */
[----:B------:R0:W-:Y:S02]  /*0170*/  UTMACCTL.PF [UR4] ;  /* 0x00000000040079b9 */ /* 0x0001e40008040000 */
[----:B0-----:R-:W-:Y:S01]  /*0180*/  NOP ;  /* 0x0000000000007918 */ /* 0x001fe20000000000 */
.L_x_1:
[----:B------:R-:W-:Y:S05]  /*0190*/  BSYNC B0 ;  /* 0x0000000000007941 */ /* 0x000fea0003800000 */
.L_x_0:
[----:B------:R-:W0:Y:S01]  /*01a0*/  SHFL.IDX PT, R2, R0, RZ, 0x1f ;  /* 0x00001fff00027589 */ /* 0x000e2200000e0000 */
[----:B------:R-:W-:Y:S01]  /*01b0*/  UISETP.NE.AND UP0, UPT, UR6, 0x3, UPT ;  /* 0x000000030600788c */ /* 0x000fe2000bf05270 */
[----:B------:R-:W-:Y:S01]  /*01c0*/  ISETP.NE.AND P1, PT, RZ, UR8, PT ;  /* 0x00000008ff007c0c */ /* 0x000fe2000bf25270 */
[----:B------:R-:W-:Y:S02]  /*01d0*/  UIADD3 UR11, UR8, -0x1, URZ ;  /* 0xffffffff080b7890 */ /* 0x000fe4000fffe03f */
[----:B------:R-:W-:Y:S02]  /*01e0*/  UISETP.EQ.OR UP0, UPT, UR6, URZ, !UP0 ;  /* 0x0000003f0600728c */ /* 0x000fe4000c702670 */
[----:B------:R-:W-:Y:S02]  /*01f0*/  UISETP.GE.U32.AND UP1, UPT, UR11, 0x2, UPT ;  /* 0x000000020b00788c */ /* 0x000fe4000bf26070 */
[----:B------:R-:W-:-:S04]  /*0200*/  UISETP.EQ.AND UP0, UPT, UR8, URZ, UP0 ;  /* 0x0000003f0800728c */ /* 0x000fc80008702270 */
[----:B------:R-:W-:-:S04]  /*0210*/  USEL UR7, URZ, 0x1, !UP0 ;  /* 0x000000013f077887 */ /* 0x000fc8000c000000 */
[----:B------:R-:W-:Y:S01]  /*0220*/  USEL UR7, UR7, 0x2, UP1 ;  /* 0x0000000207077887 */ /* 0x000fe20008800000 */
[----:B0-----:R-:W-:-:S13]  /*0230*/  ISETP.NE.AND P0, PT, R2, RZ, PT ;  /* 0x000000ff0200720c */ /* 0x001fda0003f05270 */
[----:B------:R-:W-:Y:S05]  /*0240*/  @P0 BRA `(.L_x_2) ;  /* 0x0000000000bc0947 */ /* 0x000fea0003800000 */
[----:B------:R-:W-:Y:S01]  /*0250*/  ELECT P0, URZ, PT ;  /* 0x00000000003f782f */ /* 0x000fe20003800000 */
[----:B------:R-:W-:-:S12]  /*0260*/  BSSY B0, `(.L_x_2) ;  /* 0x000002d000007945 */ /* 0x000fd80003800000 */
[----:B------:R-:W-:Y:S05]  /*0270*/  @!P0 BRA `(.L_x_3) ;  /* 0x0000000000ac8947 */ /* 0x000fea0003800000 */
[----:B------:R-:W0:Y:S01]  /*0280*/  S2UR UR10, SR_CgaCtaId ;  /* 0x00000000000a79c3 */ /* 0x000e220000008800 */
[----:B------:R-:W-:Y:S01]  /*0290*/  UMOV UR4, 0x400 ;  /* 0x0000040000047882 */ /* 0x000fe20000000000 */
[----:B------:R-:W-:Y:S01]  /*02a0*/  UMOV UR5, 0x1 ;  /* 0x0000000100057882 */ /* 0x000fe20000000000 */
[----:B------:R-:W-:Y:S02]  /*02b0*/  UMOV UR8, 0x100 ;  /* 0x0000010000087882 */ /* 0x000fe40000000000 */
[----:B------:R-:W-:-:S04]  /*02c0*/  UIADD3 UR8, -UR8, 0x100000, URZ ;  /* 0x0010000008087890 */ /* 0x000fc8000fffe13f */
[----:B------:R-:W-:Y:S02]  /*02d0*/  USHF.L.U32 UR9, UR8, 0xb, URZ ;  /* 0x0000000b08097899 */ /* 0x000fe4000800063f */
[----:B------:R-:W-:Y:S02]  /*02e0*/  USHF.L.U32 UR8, UR8, 0x1, URZ ;  /* 0x0000000108087899 */ /* 0x000fe4000800063f */
[----:B0-----:R-:W-:Y:S02]  /*02f0*/  ULEA UR10, UR10, UR4, 0x18 ;  /* 0x000000040a0a7291 */ /* 0x001fe4000f8ec03f */
[----:B------:R-:W-:-:S04]  /*0300*/  UIADD3 UR4, -UR5, 0x100000, URZ ;  /* 0x0010000005047890 */ /* 0x000fc8000fffe13f */
[----:B------:R-:W-:Y:S02]  /*0310*/  USHF.L.U32 UR5, UR4, 0xb, URZ ;  /* 0x0000000b04057899 */ /* 0x000fe4000800063f */
[----:B------:R-:W-:Y:S01]  /*0320*/  USHF.L.U32 UR4, UR4, 0x1, URZ ;  /* 0x0000000104047899 */ /* 0x000fe2000800063f */
[----:B------:R-:W0:Y:S11]  /*0330*/  FENCE.VIEW.ASYNC.S ;  /* 0x00000000000073c6 */ /* 0x000e360000000000 */
[----:B0-----:R0:W1:Y:S01]  /*0340*/  SYNCS.EXCH.64 URZ, [UR10], UR4 ;  /* 0x000000040a3f75b2 */ /* 0x0010620008000100 */
[----:B------:R0:W2:Y:S01]  /*0350*/  SYNCS.EXCH.64 URZ, [UR10+0x78], UR8 ;  /* 0x000078080a3f75b2 */ /* 0x0000a20008000100 */
[----:B------:R0:W3:Y:S01]  /*0360*/  SYNCS.EXCH.64 URZ, [UR10+0x8], UR4 ;  /* 0x000008040a3f75b2 */ /* 0x0000e20008000100 */
[----:B------:R0:W4:Y:S01]  /*0370*/  SYNCS.EXCH.64 URZ, [UR10+0x80], UR8 ;  /* 0x000080080a3f75b2 */ /* 0x0001220008000100 */
[----:B------:R0:W0:Y:S01]  /*0380*/  SYNCS.EXCH.64 URZ, [UR10+0x10], UR4 ;  /* 0x000010040a3f75b2 */ /* 0x0000220008000100 */
        /* <DEDUP_REMOVED lines=25> */
[----:B-1234-:R-:W-:Y:S01]  /*0520*/  NOP ;  /* 0x0000000000007918 */ /* 0x01efe20000000000 */
.L_x_3:
[----:B0-----:R-:W-:Y:S05]  /*0530*/  BSYNC B0 ;  /* 0x0000000000007941 */ /* 0x001fea0003800000 */
.L_x_2:
[----:B------:R-:W0:Y:S01]  /*0540*/  LDC R2, c[0x0][0x65c] ;  /* 0x00019700ff027b82 */ /* 0x000e220000000800 */
[----:B------:R-:W1:Y:S01]  /*0550*/  SHFL.IDX PT, R0, R0, RZ, 0x1f ;  /* 0x00001fff00007589 */ /* 0x000e6200000e0000 */
[----:B------:R-:W-:Y:S01]  /*0560*/  ELECT P0, URZ, PT ;  /* 0x00000000003f782f */ /* 0x000fe20003800000 */
[----:B------:R-:W-:Y:S01]  /*0570*/  IMAD.MOV.U32 R3, RZ, RZ, RZ ;  /* 0x000000ffff037224 */ /* 0x000fe200078e00ff */
[----:B------:R-:W-:Y:S01]  /*0580*/  UMOV UR4, 0x20 ;  /* 0x0000002000047882 */ /* 0x000fe20000000000 */
[----:B------:R-:W2:Y:S01]  /*0590*/  S2R R11, SR_CTAID.Y ;  /* 0x00000000000b7919 */ /* 0x000ea20000002600 */
[----:B------:R-:W-:Y:S01]  /*05a0*/  NOP ;  /* 0x0000000000007918 */ /* 0x000fe20000000000 */
[----:B------:R-:W-:Y:S01]  /*05b0*/  NOP ;  /* 0x0000000000007918 */ /* 0x000fe20000000000 */
[----:B0-----:R-:W-:Y:S02]  /*05c0*/  ISETP.NE.AND P4, PT, R2, 0x1, PT ;  /* 0x000000010200780c */ /* 0x001fe40003f85270 */
[----:B------:R-:W0:Y:S01]  /*05d0*/  S2R R2, SR_CTAID.X ;  /* 0x0000000000027919 */ /* 0x000e220000002500 */
[----:B-1----:R-:W-:-:S10]  /*05e0*/  ISETP.NE.OR P0, PT, R0, RZ, !P0 ;  /* 0x000000ff0000720c */ /* 0x002fd40004705670 */
[----:B------:R-:W0:Y:S01]  /*05f0*/  @P4 LDC R7, c[0x0][0x10] ;  /* 0x00000400ff074b82 */ /* 0x000e220000000800 */
[----:B--2---:R-:W-:Y:S02]  /*0600*/  @P4 IMAD.MOV.U32 R4, RZ, RZ, R11 ;  /* 0x000000ffff044224 */ /* 0x004fe400078e000b */
[----:B------:R-:W-:Y:S01]  /*0610*/  VOTEU.ALL UP0, P0 ;  /* 0x00000000003f7886 */ /* 0x000fe20000000000 */
[----:B------:R-:W-:Y:S01]  /*0620*/  @P4 IMAD.MOV.U32 R5, RZ, RZ, RZ ;  /* 0x000000ffff054224 */ /* 0x000fe200078e00ff */
[----:B------:R-:W-:Y:S01]  /*0630*/  VOTEU.ALL UP1, P0 ;  /* 0x00000000003f7886 */ /* 0x000fe20000020000 */
[----:B------:R-:W-:Y:S02]  /*0640*/  @P4 IMAD.MOV.U32 R13, RZ, RZ, RZ ;  /* 0x000000ffff0d4224 */ /* 0x000fe400078e00ff */
[----:B------:R-:W1:Y:S01]  /*0650*/  @!P4 LDC R9, c[0x0][0xc] ;  /* 0x00000300ff09cb82 */ /* 0x000e620000000800 */
[----:B------:R-:W-:Y:S01]  /*0660*/  @!UP0 UMOV UR8, 0x400 ;  /* 0x0000040000088882 */ /* 0x000fe20000000000 */
[----:B------:R-:W-:-:S04]  /*0670*/  @!UP0 UIADD3 UR4, -UR4, 0x100000, URZ ;  /* 0x0010000004048890 */ /* 0x000fc8000fffe13f */
[----:B------:R-:W-:Y:S02]  /*0680*/  @!UP0 USHF.L.U32 UR5, UR4, 0xb, URZ ;  /* 0x0000000b04058899 */ /* 0x000fe4000800063f */
[----:B------:R-:W-:Y:S01]  /*0690*/  @!UP0 USHF.L.U32 UR4, UR4, 0x1, URZ ;  /* 0x0000000104048899 */ /* 0x000fe2000800063f */
[----:B------:R-:W2:Y:S01]  /*06a0*/  @!UP0 S2UR UR9, SR_CgaCtaId ;  /* 0x00000000000989c3 */ /* 0x000ea20000008800 */
[----:B0-----:R-:W-:-:S04]  /*06b0*/  @P4 IMAD.WIDE.U32 R6, R2, R7, R4 ;  /* 0x0000000702064225 */ /* 0x001fc800078e0004 */
[----:B------:R-:W-:Y:S02]  /*06c0*/  @P4 IMAD.MOV.U32 R10, RZ, RZ, R6 ;  /* 0x000000ffff0a4224 */ /* 0x000fe400078e0006 */
[----:B------:R-:W-:Y:S02]  /*06d0*/  @P4 IMAD.IADD R14, R7, 0x1, R13 ;  /* 0x00000001070e4824 */ /* 0x000fe400078e020d */
[----:B-1----:R-:W-:-:S04]  /*06e0*/  @!P4 IMAD.WIDE.U32 R4, R9, R11, R2 ;  /* 0x0000000b0904c225 */ /* 0x002fc800078e0002 */
[----:B------:R-:W-:Y:S02]  /*06f0*/  @!P4 IMAD.MOV.U32 R10, RZ, RZ, R4 ;  /* 0x000000ffff0ac224 */ /* 0x000fe400078e0004 */
[----:B------:R-:W-:Y:S01]  /*0700*/  @!P4 IMAD.MOV.U32 R14, RZ, RZ, R5 ;  /* 0x000000ffff0ec224 */ /* 0x000fe200078e0005 */
[----:B--2---:R-:W-:Y:S02]  /*0710*/  @!UP0 ULEA UR8, UR9, UR8, 0x18 ;  /* 0x0000000809088291 */ /* 0x004fe4000f8ec03f */
[----:B------:R0:W-:Y:S01]  /*0720*/  STL [R1+0x35c], R10 ;  /* 0x00035c0a01007387 */ /* 0x0001e20000100800 */
[----:B------:R-:W-:-:S03]  /*0730*/  VOTEU.ALL UP0, P0 ;  /* 0x00000000003f7886 */ /* 0x000fc60000000000 */
[----:B------:R0:W-:Y:S04]  /*0740*/  STL [R1+0x358], R14 ;  /* 0x0003580e01007387 */ /* 0x0001e80000100800 */
[----:B------:R-:W1:Y:S02]  /*0750*/  FENCE.VIEW.ASYNC.S ;  /* 0x00000000000073c6 */ /* 0x000e640000000000 */
[----:B-1----:R0:W1:Y:S01]  /*0760*/  @!UP0 SYNCS.EXCH.64 URZ, [UR8+0x100], UR4 ;  /* 0x00010004083f85b2 */ /* 0x0020620008000100 */
[----:B------:R0:W1:Y:S01]  /*0770*/  @!UP1 SYNCS.EXCH.64 URZ, [UR8+0x108], UR4 ;  /* 0x00010804083f95b2 */ /* 0x0000620008000100 */
[----:B------:R-:W-:Y:S01]  /*0780*/  NOP ;  /* 0x0000000000007918 */ /* 0x000fe20000000000 */
[----:B-1----:R-:W-:Y:S06]  /*0790*/  BAR.SYNC.DEFER_BLOCKING 0x0 ;  /* 0x0000000000007b1d */ /* 0x002fec0000010000 */
[----:B0-----:R-:W-:Y:S05]  /*07a0*/  @!P1 BRA `(.L_x_4) ;  /* 0x000001c400ec9947 */ /* 0x001fea0003800000 */
[----:B------:R-:W-:-:S06]  /*07b0*/  UISETP.GT.U32.AND UP0, UPT, UR11, 0x1, UPT ;  /* 0x000000010b00788c */ /* 0x000fcc000bf04070 */
[----:B------:R-:W-:-:S13]  /*07c0*/  PLOP3.LUT P0, PT, PT, PT, UP0, 0x80, 0x0 ;  /* 0x000000000000781c */ /* 0x000fda0003f0f008 */
[----:B------:R-:W-:Y:S05]  /*07d0*/  @P0 EXIT ;  /* 0x000000000000094d */ /* 0x000fea0003800000 */
[----:B------:R-:W-:Y:S01]  /*07e0*/  IMAD.MOV.U32 R5, RZ, RZ, -0x1 ;  /* 0xffffffffff057424 */ /* 0x000fe200078e00ff */
[----:B------:R-:W-:Y:S01]  /*07f0*/  ULDC.64 UR4, c[0x0][0x650] ;  /* 0x0001940000047ab9 */ /* 0x000fe20000000a00 */
[----:B------:R-:W-:Y:S01]  /*0800*/  IMAD.MOV.U32 R4, RZ, RZ, -0x1 ;  /* 0xffffffffff047424 */ /* 0x000fe200078e00ff */
[----:B------:R-:W-:Y:S01]  /*0810*/  ISETP.GE.U32.AND P0, PT, R10, UR4, PT ;  /* 0x000000040a007c0c */ /* 0x000fe2000bf06070 */
[----:B------:R-:W-:Y:S01]  /*0820*/  UMOV UR42, 0xffffffff ;  /* 0xffffffff002a7882 */ /* 0x000fe20000000000 */
[----:B------:R0:W-:Y:S01]  /*0830*/  STL [R1+0x364], R5 ;  /* 0x0003640501007387 */ /* 0x0001e20000100800 */
[----:B------:R-:W-:Y:S02]  /*0840*/  PRMT R0, RZ, 0x7610, R0 ;  /* 0x00007610ff007816 */ /* 0x000fe40000000000 */
[----:B------:R-:W-:Y:S01]  /*0850*/  ISETP.GE.U32.AND.EX P0, PT, R14, UR5, PT, P0 ;  /* 0x000000050e007c0c */ /* 0x000fe2000bf06100 */
[----:B------:R0:W-:-:S12]  /*0860*/  STL [R1+0x360], R4 ;  /* 0x0003600401007387 */ /* 0x0001d80000100800 */
[----:B0-----:R-:W-:Y:S05]  /*0870*/  @P0 BRA `(.L_x_5) ;  /* 0x00000004006c0947 */ /* 0x001fea0003800000 */
[----:B------:R-:W-:Y:S01]  /*0880*/  ULDC.64 UR14, c[0x0][0x628] ;  /* 0x00018a00000e7ab9 */ /* 0x000fe20000000a00 */
[----:B------:R-:W0:Y:S01]  /*0890*/  LDC.64 R12, c[0x0][0x620] ;  /* 0x00018800ff0c7b82 */ /* 0x000e220000000a00 */
[----:B------:R-:W-:Y:S01]  /*08a0*/  ISETP.NE.U32.AND P0, PT, RZ, UR14, PT ;  /* 0x0000000eff007c0c */ /* 0x000fe2000bf05070 */
[----:B------:R-:W-:Y:S01]  /*08b0*/  ULDC UR13, c[0x0][0x630] ;  /* 0x00018c00000d7ab9 */ /* 0x000fe20000000800 */
[----:B------:R-:W-:Y:S02]  /*08c0*/  R2UR UR4, R10 ;  /* 0x000000000a0472ca */ /* 0x000fe400000e0000 */
[----:B------:R-:W-:Y:S02]  /*08d0*/  ISETP.NE.AND.EX P0, PT, RZ, UR15, PT, P0 ;  /* 0x0000000fff007c0c */ /* 0x000fe4000bf05300 */
[----:B------:R-:W-:-:S11]  /*08e0*/  R2UR UR5, R14 ;  /* 0x000000000e0572ca */ /* 0x000fd600000e0000 */
[----:B------:R-:W-:Y:S05]  /*08f0*/  @!P0 BRA `(.L_x_6) ;  /* 0x0000000000308947 */ /* 0x000fea0003800000 */
[----:B------:R-:W-:Y:S01]  /*0900*/  R2UR UR4, R10 ;  /* 0x000000000a0472ca */ /* 0x000fe200000e0000 */
[----:B------:R-:W-:Y:S01]  /*0910*/  ULDC UR6, c[0x0][0x634] ;  /* 0x00018d0000067ab9 */ /* 0x000fe20000000800 */
[----:B------:R-:W-:-:S11]  /*0920*/  R2UR UR12, R14 ;  /* 0x000000000e0c72ca */ /* 0x000fd600000e0000 */
[----:B------:R-:W-:-:S04]  /*0930*/  UIADD3 UR6, UP0, UR4, UR6, URZ ;  /* 0x0000000604067290 */ /* 0x000fc8000ff1e03f */
[----:B------:R-:W-:-:S04]  /*0940*/  UIADD3.X UR12, URZ, UR12, URZ, UP0, !UPT ;  /* 0x0000000c3f0c7290 */ /* 0x000fc800087fe43f */
[----:B------:R-:W-:-:S04]  /*0950*/  UIMAD.WIDE.U32 UR4, UR12, UR14, URZ ;  /* 0x0000000e0c0472a5 */ /* 0x000fc8000f8e003f */
[----:B------:R-:W-:Y:S02]  /*0960*/  UIMAD.WIDE.U32 UR8, UP0, UR6, UR15, UR4 ;  /* 0x0000000f060872a5 */ /* 0x000fe4000f800004 */
[----:B------:R-:W-:Y:S02]  /*0970*/  UIMAD.WIDE.U32 UR4, UR6, UR14, URZ ;  /* 0x0000000e060472a5 */ /* 0x000fe4000f8e003f */
[----:B------:R-:W-:Y:S02]  /*0980*/  UIADD3.X UR11, URZ, URZ, URZ, UP0, !UPT ;  /* 0x0000003f3f0b7290 */ /* 0x000fe400087fe43f */
[----:B------:R-:W-:Y:S01]  /*0990*/  UIADD3 URZ, UP0, UR5, UR8, URZ ;  /* 0x00000008053f7290 */ /* 0x000fe2000ff1e03f */
[----:B------:R-:W-:-:S03]  /*09a0*/  UMOV UR10, UR9 ;  /* 0x00000009000a7c82 */ /* 0x000fc60008000000 */
[----:B------:R-:W-:-:S12]  /*09b0*/  UIMAD.WIDE.U32.X UR4, UR12, UR15, UR10, UP0 ;  /* 0x0000000f0c0472a5 */ /* 0x000fd800080e040a */
.L_x_6:
[----:B------:R-:W-:Y:S01]  /*09c0*/  USHF.R.U64 UR42, UR4, UR13, UR5 ;  /* 0x0000000d042a7299 */ /* 0x000fe20008001205 */
[----:B------:R-:W1:Y:S01]  /*09d0*/  LDC R8, c[0x0][0x618] ;  /* 0x00018600ff087b82 */ /* 0x000e620000000800 */
[----:B------:R-:W-:Y:S01]  /*09e0*/  USHF.R.U32.HI UR4, URZ, UR13, UR5 ;  /* 0x0000000d3f047299 */ /* 0x000fe20008011605 */
[----:B------:R-:W-:Y:S01]  /*09f0*/  I2FP.F32.U32 R0, R2 ;  /* 0x0000000200007245 */ /* 0x000fe20000201000 */
[----:B------:R-:W-:Y:S01]  /*0a00*/  IMAD.MOV.U32 R4, RZ, RZ, R10 ;  /* 0x000000ffff047224 */ /* 0x000fe200078e000a */
[----:B------:R-:W-:Y:S01]  /*0a10*/  ULDC UR5, c[0x0][0x150] ;  /* 0x0000540000057ab9 */ /* 0x000fe20000000800 */
[----:B------:R-:W-:Y:S01]  /*0a20*/  IADD3 R7, P0, RZ, -UR42, RZ ;  /* 0x8000002aff077c10 */ /* 0x000fe2000ff1e0ff */
[----:B------:R-:W-:Y:S02]  /*0a30*/  IMAD.MOV.U32 R5, RZ, RZ, R14 ;  /* 0x000000ffff057224 */ /* 0x000fe400078e000e */
[----:B------:R-:W-:Y:S01]  /*0a40*/  FMUL R0, R0, UR5 ;  /* 0x0000000500007c20 */ /* 0x000fe20008400000 */
[----:B------:R-:W2:Y:S01]  /*0a50*/  LDC.64 R20, c[0x0][0x640] ;  /* 0x00019000ff147b82 */ /* 0x000ea20000000a00 */
[----:B------:R-:W-:Y:S01]  /*0a60*/  IMAD.X R9, RZ, RZ, ~UR4, P0 ;  /* 0x80000004ff097e24 */ /* 0x000fe200080e06ff */
[----:B------:R-:W-:Y:S01]  /*0a70*/  ULDC UR4, c[0x0][0x154] ;  /* 0x0000550000047ab9 */ /* 0x000fe20000000800 */
[----:B0-----:R-:W-:-:S02]  /*0a80*/  IMAD.WIDE.U32 R4, R7, R12, R4 ;  /* 0x0000000c07047225 */ /* 0x001fc400078e0004 */
[----:B------:R-:W0:Y:S03]  /*0a90*/  F2I.U32.TRUNC.NTZ R0, R0 ;  /* 0x0000000000007305 */ /* 0x000e26000020f000 */
[----:B------:R-:W3:Y:S01]  /*0aa0*/  LDC R3, c[0x0][0x144] ;  /* 0x00005100ff037b82 */ /* 0x000ee20000000800 */
[----:B------:R-:W-:-:S04]  /*0ab0*/  IMAD R6, R9, R12, RZ ;  /* 0x0000000c09067224 */ /* 0x000fc800078e02ff */
[----:B------:R-:W-:-:S03]  /*0ac0*/  IMAD R7, R7, R13, R6 ;  /* 0x0000000d07077224 */ /* 0x000fc600078e0206 */
[----:B------:R-:W4:Y:S01]  /*0ad0*/  LDC R10, c[0x0][0x608] ;  /* 0x00018200ff0a7b82 */ /* 0x000f220000000800 */
[----:B------:R-:W-:Y:S02]  /*0ae0*/  IMAD.IADD R5, R5, 0x1, R7 ;  /* 0x0000000105057824 */ /* 0x000fe400078e0207 */
[----:B------:R-:W-:Y:S02]  /*0af0*/  IMAD.MOV.U32 R7, RZ, RZ, -0x1 ;  /* 0xffffffffff077424 */ /* 0x000fe400078e00ff */
[----:B0-----:R-:W-:Y:S01]  /*0b00*/  IMAD.MOV R6, RZ, RZ, -R0 ;  /* 0x000000ffff067224 */ /* 0x001fe200078e0a00 */
[----:B-1----:R-:W-:Y:S02]  /*0b10*/  SHF.R.U64 R14, R4, R8, R5 ;  /* 0x00000008040e7219 */ /* 0x002fe40000001205 */
[----:B------:R-:W0:Y:S01]  /*0b20*/  LDC R18, c[0x0][0x658] ;  /* 0x00019600ff127b82 */ /* 0x000e220000000800 */
[----:B------:R-:W-:Y:S02]  /*0b30*/  I2FP.F32.U32 R4, R11 ;  /* 0x0000000b00047245 */ /* 0x000fe40000201000 */
[----:B--2---:R-:W-:-:S02]  /*0b40*/  ISETP.NE.U32.AND P0, PT, R20, RZ, PT ;  /* 0x000000ff1400720c */ /* 0x004fc40003f05070 */
[----:B------:R-:W-:Y:S01]  /*0b50*/  SHF.R.U32.HI R5, RZ, R8, R5 ;  /* 0x00000008ff057219 */ /* 0x000fe20000011605 */
[----:B------:R-:W-:Y:S01]  /*0b60*/  FMUL R4, R4, UR4 ;  /* 0x0000000404047c20 */ /* 0x000fe20008400000 */
[----:B------:R-:W-:Y:S01]  /*0b70*/  ISETP.NE.AND.EX P0, PT, R21, RZ, PT, P0 ;  /* 0x000000ff1500720c */ /* 0x000fe20003f05300 */
[----:B------:R-:W1:Y:S01]  /*0b80*/  LDC R12, c[0x0][0x148] ;  /* 0x00005200ff0c7b82 */ /* 0x000e620000000800 */
[----:B---3--:R-:W-:-:S07]  /*0b90*/  IMAD R0, R3, R6, R2 ;  /* 0x0000000603007224 */ /* 0x008fce00078e0202 */
[----:B------:R-:W2:Y:S01]  /*0ba0*/  LDC R16, c[0x0][0x600] ;  /* 0x00018000ff107b82 */ /* 0x000ea20000000800 */
[-CC-:B----4-:R-:W-:Y:S02]  /*0bb0*/  SHF.R.U64 R22, R14, R10.reuse, R5.reuse ;  /* 0x0000000a0e167219 */ /* 0x190fe40000001205 */
[----:B------:R-:W-:Y:S01]  /*0bc0*/  SHF.R.U32.HI R3, RZ, R10, R5 ;  /* 0x0000000aff037219 */ /* 0x000fe20000011605 */
[----:B------:R-:W-:Y:S01]  /*0bd0*/  IMAD.MOV.U32 R5, RZ, RZ, 0x1 ;  /* 0x00000001ff057424 */ /* 0x000fe200078e00ff */
[----:B------:R3:W4:Y:S03]  /*0be0*/  F2I.U32.TRUNC.NTZ R10, R4 ;  /* 0x00000004000a7305 */ /* 0x000726000020f000 */
[----:B------:R-:W1:Y:S01]  /*0bf0*/  LDC R15, c[0x0][0x648] ;  /* 0x00019200ff0f7b82 */ /* 0x000e620000000800 */
[-C--:B0-----:R-:W-:Y:S02]  /*0c00*/  SHF.L.U32 R2, R7, R18.reuse, RZ ;  /* 0x0000001207027219 */ /* 0x081fe400000006ff */
[----:B------:R-:W-:-:S02]  /*0c10*/  SHF.R.U64 R24, R22, R18, R3 ;  /* 0x0000001216187219 */ /* 0x000fc40000001203 */
[----:B------:R-:W-:Y:S02]  /*0c20*/  LOP3.LUT R9, RZ, R2, RZ, 0x33, !PT ;  /* 0x00000002ff097212 */ /* 0x000fe400078e33ff */
[-C--:B------:R-:W-:Y:S01]  /*0c30*/  SHF.R.U32.HI R3, RZ, R18.reuse, R3 ;  /* 0x00000012ff037219 */ /* 0x080fe20000011603 */
[----:B------:R-:W0:Y:S01]  /*0c40*/  LDC R17, c[0x0][0x638] ;  /* 0x00018e00ff117b82 */ /* 0x000e220000000800 */
[----:B------:R-:W-:Y:S01]  /*0c50*/  SHF.L.U32 R8, R5, R18, RZ ;  /* 0x0000001205087219 */ /* 0x000fe200000006ff */
[----:B------:R-:W-:-:S06]  /*0c60*/  IMAD.MOV.U32 R2, RZ, RZ, R24 ;  /* 0x000000ffff027224 */ /* 0x000fcc00078e0018 */
[----:B------:R-:W0:Y:S01]  /*0c70*/  LDC R19, c[0x0][0x610] ;  /* 0x00018400ff137b82 */ /* 0x000e220000000800 */
[----:B---34-:R-:W-:Y:S05]  /*0c80*/  @!P0 BRA `(.L_x_7) ;  /* 0x0000000000288947 */ /* 0x018fea0003800000 */
[----:B------:R-:W3:Y:S02]  /*0c90*/  LDC R7, c[0x0][0x64c] ;  /* 0x00019300ff077b82 */ /* 0x000ee40000000800 */
[----:B---3--:R-:W-:-:S05]  /*0ca0*/  IADD3 R7, P0, R24, R7, RZ ;  /* 0x0000000718077210 */ /* 0x008fca0007f1e0ff */
[----:B------:R-:W-:-:S04]  /*0cb0*/  IMAD.X R13, RZ, RZ, R3, P0 ;  /* 0x000000ffff0d7224 */ /* 0x000fc800000e0603 */
[----:B------:R-:W-:-:S04]  /*0cc0*/  IMAD.WIDE.U32 R2, R13, R20, RZ ;  /* 0x000000140d027225 */ /* 0x000fc800078e00ff */
[----:B------:R-:W-:-:S04]  /*0cd0*/  IMAD.WIDE.U32 R4, P0, R7, R21, R2 ;  /* 0x0000001507047225 */ /* 0x000fc80007800002 */
[----:B------:R-:W-:-:S04]  /*0ce0*/  IMAD.WIDE.U32 R2, R7, R20, RZ ;  /* 0x0000001407027225 */ /* 0x000fc800078e00ff */
[----:B------:R-:W-:Y:S01]  /*0cf0*/  IMAD.X R7, RZ, RZ, RZ, P0 ;  /* 0x000000ffff077224 */ /* 0x000fe200000e06ff */
[----:B------:R-:W-:Y:S01]  /*0d00*/  IADD3 RZ, P0, R3, R4, RZ ;  /* 0x0000000403ff7210 */ /* 0x000fe20007f1e0ff */
[----:B------:R-:W-:-:S04]  /*0d10*/  IMAD.MOV.U32 R6, RZ, RZ, R5 ;  /* 0x000000ffff067224 */ /* 0x000fc800078e0005 */
[----:B------:R-:W-:-:S08]  /*0d20*/  IMAD.WIDE.U32.X R2, R13, R21, R6, P0 ;  /* 0x000000150d027225 */ /* 0x000fd000000e0406 */
.L_x_7:
[----:B-1----:R-:W-:Y:S01]  /*0d30*/  SHF.R.U64 R2, R2, R15, R3 ;  /* 0x0000000f02027219 */ /* 0x002fe20000001203 */
[----:B--2---:R-:W-:Y:S01]  /*0d40*/  VIADD R3, R16, 0xffffffff ;  /* 0xffffffff10037836 */ /* 0x004fe20000000000 */
[----:B------:R-:W-:Y:S01]  /*0d50*/  LOP3.LUT R9, R22, R9, RZ, 0xc0, !PT ;  /* 0x0000000916097212 */ /* 0x000fe200078ec0ff */
[----:B------:R-:W-:Y:S02]  /*0d60*/  IMAD.MOV R10, RZ, RZ, -R10 ;  /* 0x000000ffff0a7224 */ /* 0x000fe400078e0a0a */
[----:B------:R-:W-:Y:S01]  /*0d70*/  IMAD.MOV R4, RZ, RZ, -R2 ;  /* 0x000000ffff047224 */ /* 0x000fe200078e0a02 */
[----:B------:R-:W-:Y:S01]  /*0d80*/  LOP3.LUT R14, R14, R3, RZ, 0xc0, !PT ;  /* 0x000000030e0e7212 */ /* 0x000fe200078ec0ff */
[----:B------:R-:W-:Y:S02]  /*0d90*/  @P4 IMAD R0, R12, R10, R11 ;  /* 0x0000000a0c004224 */ /* 0x000fe400078e020b */
[----:B------:R-:W-:Y:S02]  /*0da0*/  IMAD R9, R8, R2, R9 ;  /* 0x0000000208097224 */ /* 0x000fe400078e0209 */
[----:B0-----:R-:W-:-:S02]  /*0db0*/  IMAD R3, R4, R17, R24 ;  /* 0x0000001104037224 */ /* 0x001fc400078e0218 */
[----:B------:R-:W-:Y:S02]  /*0dc0*/  IMAD R2, R9, R19, R0 ;  /* 0x0000001309027224 */ /* 0x000fe400078e0200 */
[----:B------:R-:W-:Y:S02]  /*0dd0*/  IMAD R3, R3, R16, R14 ;  /* 0x0000001003037224 */ /* 0x000fe400078e020e */
[----:B------:R-:W-:-:S03]  /*0de0*/  IMAD.MOV.U32 R0, RZ, RZ, 0x1 ;  /* 0x00000001ff007424 */ /* 0x000fc600078e00ff */
[----:B------:R-:W-:Y:S02]  /*0df0*/  SEL R4, R3, R2, !P4 ;  /* 0x0000000203047207 */ /* 0x000fe40006000000 */
[----:B------:R-:W-:-:S03]  /*0e00*/  SEL R2, R2, R3, !P4 ;  /* 0x0000000302027207 */ /* 0x000fc60006000000 */
[----:B------:R0:W-:Y:S04]  /*0e10*/  STL [R1+0x360], R4 ;  /* 0x0003600401007387 */ /* 0x0001e80000100800 */
[----:B------:R0:W-:Y:S02]  /*0e20*/  STL [R1+0x364], R2 ;  /* 0x0003640201007387 */ /* 0x0001e40000100800 */
.L_x_5:
[----:B------:R-:W-:-:S08]  /*0e30*/  NOP ;  /* 0x0000000000007918 */ /* 0x000fd00000000000 */
[----:B------:R-:W1:Y:S02]  /*0e40*/  USETMAXREG.TRY_ALLOC.CTAPOOL UP0, 0xf0 ;  /* 0x000000f0000079c8 */ /* 0x000e640008000600 */
[----:B-1----:R-:W-:-:S13]  /*0e50*/  PLOP3.LUT P0, PT, PT, PT, UP0, 0x80, 0x0 ;  /* 0x000000000000781c */ /* 0x002fda0003f0f008 */
[----:B------:R-:W-:Y:S05]  /*0e60*/  @!P0 BRA `(.L_x_5) ;  /* 0xfffffffc00f08947 */ /* 0x000fea000383ffff */
[----:B------:R-:W-:Y:S01]  /*0e70*/  ULDC.64 UR4, c[0x0][0x598] ;  /* 0x0001660000047ab9 */ /* 0x000fe20000000a00 */
[----:B------:R-:W-:Y:S01]  /*0e80*/  ULDC.64 UR46, c[0x0][0x208] ;  /* 0x00008200002e7ab9 */ /* 0x000fe20000000a00 */
[----:B------:R-:W-:-:S04]  /*0e90*/  ISETP.NE.U32.AND P0, PT, RZ, UR4, PT ;  /* 0x00000004ff007c0c */ /* 0x000fc8000bf05070 */
[----:B------:R-:W-:-:S13]  /*0ea0*/  ISETP.NE.AND.EX P0, PT, RZ, UR5, PT, P0 ;  /* 0x00000005ff007c0c */ /* 0x000fda000bf05300 */
[----:B------:R-:W-:Y:S05]  /*0eb0*/  @!P0 BRA `(.L_x_8) ;  /* 0x0000000000208947 */ /* 0x000fea0003800000 */
[----:B0-----:R-:W0:Y:S02]  /*0ec0*/  LDC.64 R2, c[0x0][0x598] ;  /* 0x00016600ff027b82 */ /* 0x001e240000000a00 */
[----:B0-----:R-:W2:Y:S02]  /*0ed0*/  LDG.E.64 R2, desc[UR46][R2.64] ;  /* 0x0000002e02027981 */ /* 0x001ea4000c1e1b00 */
[----:B--2---:R-:W-:-:S04]  /*0ee0*/  ISETP.NE.U32.AND P0, PT, R2, RZ, PT ;  /* 0x000000ff0200720c */ /* 0x004fc80003f05070 */
[----:B------:R-:W-:-:S13]  /*0ef0*/  ISETP.NE.AND.EX P0, PT, R3, RZ, PT, P0 ;  /* 0x000000ff0300720c */ /* 0x000fda0003f05300 */
[----:B------:R-:W-:Y:S05]  /*0f00*/  @!P0 BRA `(.L_x_8) ;  /* 0x00000000000c8947 */ /* 0x000fea0003800000 */
[----:B------:R-:W2:Y:S02]  /*0f10*/  LD.E R2, desc[UR46][R2.64] ;  /* 0x0000002e02027980 */ /* 0x000ea4000c101900 */
[----:B--2---:R-:W-:Y:S01]  /*0f20*/  R2UR UR41, R2 ;  /* 0x00000000022972ca */ /* 0x004fe200000e0000 */
[----:B------:R-:W-:-:S14]  /*0f30*/  BRA `(.L_x_9) ;  /* 0x0000000000247947 */ /* 0x000fdc0003800000 */
.L_x_8:
[----:B------:R-:W-:Y:S02]  /*0f40*/  ULDC.64 UR4, c[0x0][0x588] ;  /* 0x0001620000047ab9 */ /* 0x000fe40000000a00 */
[----:B------:R-:W-:-:S04]  /*0f50*/  ISETP.NE.U32.AND P0, PT, RZ, UR4, PT ;  /* 0x00000004ff007c0c */ /* 0x000fc8000bf05070 */
[----:B------:R-:W-:-:S13]  /*0f60*/  ISETP.NE.AND.EX P0, PT, RZ, UR5, PT, P0 ;  /* 0x00000005ff007c0c */ /* 0x000fda000bf05300 */
[----:B------:R-:W-:Y:S05]  /*0f70*/  @!P0 BRA `(.L_x_10) ;  /* 0x0000000000108947 */ /* 0x000fea0003800000 */
[----:B0-----:R-:W0:Y:S02]  /*0f80*/  LDC.64 R2, c[0x0][0x588] ;  /* 0x00016200ff027b82 */ /* 0x001e240000000a00 */
[----:B0-----:R-:W2:Y:S02]  /*0f90*/  LDG.E R2, desc[UR46][R2.64] ;  /* 0x0000002e02027981 */ /* 0x001ea4000c1e1900 */
[----:B--2---:R-:W-:Y:S01]  /*0fa0*/  R2UR UR41, R2 ;  /* 0x00000000022972ca */ /* 0x004fe200000e0000 */
[----:B------:R-:W-:-:S14]  /*0fb0*/  BRA `(.L_x_9) ;  /* 0x0000000000047947 */ /* 0x000fdc0003800000 */
.L_x_10:
[----:B------:R-:W-:-:S05]  /*0fc0*/  ULDC UR41, c[0x0][0x580] ;  /* 0x0001600000297ab9 */ /* 0x000fca0000000800 */
.L_x_9:
[----:B------:R-:W-:Y:S02]  /*0fd0*/  ULDC.64 UR4, c[0x0][0x5a0] ;  /* 0x0001680000047ab9 */ /* 0x000fe40000000a00 */
        /* <DEDUP_REMOVED lines=11> */
.L_x_11:
        /* <DEDUP_REMOVED lines=8> */
.L_x_13:
[----:B------:R-:W-:-:S05]  /*1110*/  ULDC UR40, c[0x0][0x584] ;  /* 0x0001610000287ab9 */ /* 0x000fca0000000800 */
.L_x_12:
[----:B------:R-:W-:-:S13]  /*1120*/  LOP3.LUT P0, RZ, R0, 0xff, RZ, 0xc0, !PT ;  /* 0x000000ff00ff7812 */ /* 0x000fda000780c0ff */
[----:B------:R-:W-:Y:S05]  /*1130*/  @!P0 EXIT ;  /* 0x000000000000894d */ /* 0x000fea0003800000 */
[----:B------:R-:W-:Y:S01]  /*1140*/  ULDC UR4, c[0x0][0x28c] ;  /* 0x0000a30000047ab9 */ /* 0x000fe20000000800 */
[----:B------:R-:W-:Y:S02]  /*1150*/  ULOP3.LUT UR8, UR7, 0x1, URZ, 0xfc, !UPT ;  /* 0x0000000107087892 */ /* 0x000fe4000f8efc3f */
[----:B------:R-:W-:-:S04]  /*1160*/  UIADD3 UR4, UR4, 0x1f, URZ ;  /* 0x0000001f04047890 */ /* 0x000fc8000fffe03f */
[----:B------:R-:W-:-:S04]  /*1170*/  USHF.R.S32.HI UR5, URZ, 0x1f, UR4 ;  /* 0x0000001f3f057899 */ /* 0x000fc80008011404 */
[----:B------:R-:W-:-:S03]  /*1180*/  ULEA.HI UR5, UR5, UR4, URZ, 0x5 ;  /* 0x0000000405057291 */ /* 0x000fc6000f8f283f */
[----:B------:R-:W-:Y:S01]  /*1190*/  UMOV UR4, URZ ;  /* 0x0000003f00047c82 */ /* 0x000fe20008000000 */
[----:B------:R-:W-:-:S03]  /*11a0*/  USHF.R.S32.HI UR11, URZ, 0x5, UR5 ;  /* 0x000000053f0b7899 */ /* 0x000fc60008011405 */
[----:B------:R-:W-:-:S09]  /*11b0*/  UMOV UR5, URZ ;  /* 0x0000003f00057c82 */ /* 0x000fd20008000000 */
.L_x_486:
[----:B------:R-:W-:Y:S01]  /*11c0*/  STL [R1+0x354], RZ ;  /* 0x000354ff01007387 */ /* 0x000fe20000100800 */
[----:B-1----:R-:W1:Y:S01]  /*11d0*/  S2UR UR16, SR_CgaCtaId ;  /* 0x00000000001079c3 */ /* 0x002e620000008800 */
[----:B------:R-:W-:Y:S01]  /*11e0*/  UMOV UR15, 0x400 ;  /* 0x00000400000f7882 */ /* 0x000fe20000000000 */
[----:B------:R-:W-:Y:S01]  /*11f0*/  UMOV UR6, URZ ;  /* 0x0000003f00067c82 */ /* 0x000fe20008000000 */
[----:B------:R-:W-:Y:S01]  /*1200*/  STL [R1+0x350], RZ ;  /* 0x000350ff01007387 */ /* 0x000fe20000100800 */
[----:B------:R-:W-:Y:S01]  /*1210*/  UMOV UR12, URZ ;  /* 0x0000003f000c7c82 */ /* 0x000fe20008000000 */
[----:B------:R-:W-:Y:S01]  /*1220*/  UMOV UR13, URZ ;  /* 0x0000003f000d7c82 */ /* 0x000fe20008000000 */
[----:B------:R-:W-:Y:S01]  /*1230*/  UMOV UR45, UR5 ;  /* 0x00000005002d7c82 */ /* 0x000fe20008000000 */
[----:B------:R-:W-:Y:S01]  /*1240*/  STL [R1+0x34c], RZ ;  /* 0x00034cff01007387 */ /* 0x000fe20000100800 */
[----:B0-2---:R-:W0:Y:S01]  /*1250*/  LDC R2, c[0x0][0x28c] ;  /* 0x0000a300ff027b82 */ /* 0x005e220000000800 */
[----:B------:R-:W-:-:S02]  /*1260*/  CS2R R236, SRZ ;  /* 0x0000000000ec7805 */ /* 0x000fc4000001ff00 */
[----:B------:R-:W-:Y:S01]  /*1270*/  CS2R R234, SRZ ;  /* 0x0000000000ea7805 */ /* 0x000fe2000001ff00 */
[----:B------:R-:W-:Y:S01]  /*1280*/  STL [R1+0x348], RZ ;  /* 0x000348ff01007387 */ /* 0x000fe20000100800 */
[----:B------:R-:W-:Y:S02]  /*1290*/  CS2R R232, SRZ ;  /* 0x0000000000e87805 */ /* 0x000fe4000001ff00 */
[----:B------:R-:W-:Y:S02]  /*12a0*/  CS2R R22, SRZ ;  /* 0x0000000000167805 */ /* 0x000fe4000001ff00 */
[----:B------:R-:W-:Y:S01]  /*12b0*/  CS2R R20, SRZ ;  /* 0x0000000000147805 */ /* 0x000fe2000001ff00 */
[----:B------:R-:W-:Y:S01]  /*12c0*/  STL [R1+0x344], RZ ;  /* 0x000344ff01007387 */ /* 0x000fe20000100800 */
[----:B------:R-:W-:Y:S02]  /*12d0*/  CS2R R18, SRZ ;  /* 0x0000000000127805 */ /* 0x000fe4000001ff00 */
[----:B------:R-:W-:-:S02]  /*12e0*/  CS2R R16, SRZ ;  /* 0x0000000000107805 */ /* 0x000fc4000001ff00 */
[----:B------:R-:W-:Y:S01]  /*12f0*/  CS2R R14, SRZ ;  /* 0x00000000000e7805 */ /* 0x000fe2000001ff00 */
[----:B------:R-:W-:Y:S01]  /*1300*/  STL [R1+0x340], RZ ;  /* 0x000340ff01007387 */ /* 0x000fe20000100800 */
[----:B------:R-:W-:Y:S02]  /*1310*/  CS2R R4, SRZ ;  /* 0x0000000000047805 */ /* 0x000fe4000001ff00 */
[----:B------:R-:W-:Y:S02]  /*1320*/  CS2R R6, SRZ ;  /* 0x0000000000067805 */ /* 0x000fe4000001ff00 */
[----:B------:R-:W-:Y:S01]  /*1330*/  CS2R R8, SRZ ;  /* 0x0000000000087805 */ /* 0x000fe2000001ff00 */
[----:B------:R-:W-:Y:S01]  /*1340*/  STL [R1+0x33c], RZ ;  /* 0x00033cff01007387 */ /* 0x000fe20000100800 */
[----:B------:R-:W-:Y:S01]  /*1350*/  IMAD.MOV.U32 R10, RZ, RZ, RZ ;  /* 0x000000ffff0a7224 */ /* 0x000fe200078e00ff */
[----:B------:R-:W-:Y:S01]  /*1360*/  CS2R R216, SRZ ;  /* 0x0000000000d87805 */ /* 0x000fe2000001ff00 */
[----:B------:R-:W-:Y:S01]  /*1370*/  IMAD.U32 R11, RZ, RZ, UR4 ;  /* 0x00000004ff0b7e24 */ /* 0x000fe2000f8e00ff */
[----:B------:R-:W-:Y:S01]  /*1380*/  STL [R1+0x338], RZ ;  /* 0x000338ff01007387 */ /* 0x000fe20000100800 */
[----:B------:R-:W-:-:S02]  /*1390*/  CS2R R218, SRZ ;  /* 0x0000000000da7805 */ /* 0x000fc4000001ff00 */
[----:B------:R-:W-:Y:S02]  /*13a0*/  CS2R R220, SRZ ;  /* 0x0000000000dc7805 */ /* 0x000fe4000001ff00 */
[----:B------:R-:W-:Y:S01]  /*13b0*/  CS2R R222, SRZ ;  /* 0x0000000000de7805 */ /* 0x000fe2000001ff00 */
[----:B------:R-:W-:Y:S01]  /*13c0*/  STL [R1+0x334], RZ ;  /* 0x000334ff01007387 */ /* 0x000fe20000100800 */
[----:B0-----:R-:W-:Y:S02]  /*13d0*/  ISETP.GE.AND P0, PT, R2, 0x1, PT ;  /* 0x000000010200780c */ /* 0x001fe40003f06270 */
[----:B------:R-:W-:Y:S02]  /*13e0*/  CS2R R2, SRZ ;  /* 0x0000000000027805 */ /* 0x000fe4000001ff00 */
[----:B------:R-:W-:Y:S01]  /*13f0*/  CS2R R224, SRZ ;  /* 0x0000000000e07805 */ /* 0x000fe2000001ff00 */
[----:B------:R-:W-:Y:S01]  /*1400*/  STL [R1+0x330], RZ ;  /* 0x000330ff01007387 */ /* 0x000fe20000100800 */
[----:B------:R-:W-:-:S02]  /*1410*/  CS2R R226, SRZ ;  /* 0x0000000000e27805 */ /* 0x000fc4000001ff00 */
[----:B------:R-:W-:Y:S02]  /*1420*/  CS2R R228, SRZ ;  /* 0x0000000000e47805 */ /* 0x000fe4000001ff00 */
[----:B------:R-:W-:Y:S01]  /*1430*/  CS2R R230, SRZ ;  /* 0x0000000000e67805 */ /* 0x000fe2000001ff00 */
[----:B------:R-:W-:Y:S01]  /*1440*/  STL [R1+0x32c], RZ ;  /* 0x00032cff01007387 */ /* 0x000fe20000100800 */
[----:B------:R-:W-:Y:S02]  /*1450*/  CS2R R200, SRZ ;  /* 0x0000000000c87805 */ /* 0x000fe4000001ff00 */
        /* <DEDUP_REMOVED lines=126> */
[----:B------:R-:W-:Y:S04]  /*1c40*/  STL [R1+0x2ac], RZ ;  /* 0x0002acff01007387 */ /* 0x000fe80000100800 */
        /* <DEDUP_REMOVED lines=83> */
[----:B------:R-:W-:Y:S01]  /*2180*/  STL [R1+0x15c], RZ ;  /* 0x00015cff01007387 */ /* 0x000fe20000100800 */
[----:B------:R-:W0:Y:S03]  /*2190*/  S2R R0, SR_TID.X ;  /* 0x0000000000007919 */ /* 0x000e260000002100 */
        /* <DEDUP_REMOVED lines=8> */
[----:B0-----:R-:W-:-:S03]  /*2220*/  LOP3.LUT R0, R0, 0x80, RZ, 0xc0, !PT ;  /* 0x0000008000007812 */ /* 0x001fc600078ec0ff */
[----:B------:R-:W-:Y:S01]  /*2230*/  STL [R1+0x138], RZ ;  /* 0x000138ff01007387 */ /* 0x000fe20000100800 */
[----:B------:R-:W-:-:S03]  /*2240*/  SHF.R.U32.HI R0, RZ, 0x7, R0 ;  /* 0x00000007ff007819 */ /* 0x000fc60000011600 */
        /* <DEDUP_REMOVED lines=33> */
[----:B------:R-:W0:Y:S04]  /*2460*/  SHFL.IDX PT, R0, R0, RZ, 0x1f ;  /* 0x00001fff00007589 */ /* 0x000e2800000e0000 */
[----:B------:R2:W-:Y:S04]  /*2470*/  STL [R1+0xb0], RZ ;  /* 0x0000b0ff01007387 */ /* 0x0005e80000100800 */
[----:B------:R2:W-:Y:S04]  /*2480*/  STL [R1+0xac], RZ ;  /* 0x0000acff01007387 */ /* 0x0005e80000100800 */
[----:B------:R2:W-:Y:S04]  /*2490*/  STL [R1+0xa8], RZ ;  /* 0x0000a8ff01007387 */ /* 0x0005e80000100800 */
[----:B------:R2:W-:Y:S04]  /*24a0*/  STL [R1+0xa4], RZ ;  /* 0x0000a4ff01007387 */ /* 0x0005e80000100800 */
[----:B------:R2:W-:Y:S04]  /*24b0*/  STL [R1+0xa0], RZ ;  /* 0x0000a0ff01007387 */ /* 0x0005e80000100800 */
[----:B------:R2:W-:Y:S01]  /*24c0*/  STL [R1+0x9c], RZ ;  /* 0x00009cff01007387 */ /* 0x0005e20000100800 */
[----:B0-----:R-:W-:Y:S01]  /*24d0*/  R2UR UR10, R0 ;  /* 0x00000000000a72ca */ /* 0x001fe200000e0000 */
[----:B------:R-:W-:-:S02]  /*24e0*/  IMAD.MOV.U32 R0, RZ, RZ, RZ ;  /* 0x000000ffff007224 */ /* 0x000fc400078e00ff */
[----:B------:R2:W-:Y:S04]  /*24f0*/  STL [R1+0x98], RZ ;  /* 0x000098ff01007387 */ /* 0x0005e80000100800 */
[----:B------:R2:W-:Y:S04]  /*2500*/  STL [R1+0x94], RZ ;  /* 0x000094ff01007387 */ /* 0x0005e80000100800 */
[----:B------:R2:W-:Y:S02]  /*2510*/  STL [R1+0x90], RZ ;  /* 0x000090ff01007387 */ /* 0x0005e40000100800 */
[----:B------:R-:W-:-:S02]  /*2520*/  ULEA.HI UR9, UR10, UR10, URZ, 0x1 ;  /* 0x0000000a0a097291 */ /* 0x000fc4000f8f083f */
[----:B------:R2:W-:Y:S02]  /*2530*/  STL [R1+0x8c], RZ ;  /* 0x00008cff01007387 */ /* 0x0005e40000100800 */
[----:B------:R-:W-:Y:S02]  /*2540*/  ULOP3.LUT UR14, UR9, 0x1ffffe, URZ, 0xc0, !UPT ;  /* 0x001ffffe090e7892 */ /* 0x000fe4000f8ec03f */
[----:B------:R2:W-:Y:S01]  /*2550*/  STL [R1+0x88], RZ ;  /* 0x000088ff01007387 */ /* 0x0005e20000100800 */
[----:B-1----:R-:W-:Y:S02]  /*2560*/  ULEA UR9, UR16, UR15, 0x18 ;  /* 0x0000000f10097291 */ /* 0x002fe4000f8ec03f */
[----:B------:R-:W-:Y:S01]  /*2570*/  UIADD3 UR14, UR10, -UR14, URZ ;  /* 0x8000000e0a0e7290 */ /* 0x000fe2000fffe03f */
[----:B------:R2:W-:Y:S03]  /*2580*/  STL [R1+0x84], RZ ;  /* 0x000084ff01007387 */ /* 0x0005e60000100800 */
[----:B------:R-:W-:Y:S01]  /*2590*/  ULEA UR14, UR14, UR9, 0xb ;  /* 0x000000090e0e7291 */ /* 0x000fe2000f8e583f */
[----:B------:R2:W-:Y:S03]  /*25a0*/  STL [R1+0x80], RZ ;  /* 0x000080ff01007387 */ /* 0x0005e60000100800 */
[----:B------:R-:W-:Y:S01]  /*25b0*/  UIADD3 UR14, UR14, 0x200, URZ ;  /* 0x000002000e0e7890 */ /* 0x000fe2000fffe03f */
[----:B------:R2:W-:Y:S03]  /*25c0*/  STL [R1+0x7c], RZ ;  /* 0x00007cff01007387 */ /* 0x0005e60000100800 */
[----:B------:R-:W-:Y:S01]  /*25d0*/  USHF.R.U32.HI UR10, URZ, 0x4, UR14 ;  /* 0x000000043f0a7899 */ /* 0x000fe2000801160e */
[----:B------:R2:W-:Y:S03]  /*25e0*/  STL [R1+0x78], RZ ;  /* 0x000078ff01007387 */ /* 0x0005e60000100800 */
[----:B------:R-:W-:Y:S01]  /*25f0*/  ULOP3.LUT UR10, UR10, 0x3fff, URZ, 0xc0, !UPT ;  /* 0x00003fff0a0a7892 */ /* 0x000fe2000f8ec03f */
[----:B------:R2:W-:Y:S04]  /*2600*/  STL [R1+0x74], RZ ;  /* 0x000074ff01007387 */ /* 0x0005e80000100800 */
        /* <DEDUP_REMOVED lines=13> */
[----:B------:R2:W-:Y:S04]  /*26e0*/  STL [R1], RZ ;  /* 0x000000ff01007387 */ /* 0x0005e80000100800 */
        /* <DEDUP_REMOVED lines=14> */
[----:B------:R2:W-:Y:S01]  /*27d0*/  STL [R1+0x3c], RZ ;  /* 0x00003cff01007387 */ /* 0x0005e20000100800 */
[----:B------:R-:W-:Y:S05]  /*27e0*/  @!P0 BRA `(.L_x_14) ;  /* 0x00000030001c8947 */ /* 0x000fea0003800000 */
[----:B------:R-:W-:-:S06]  /*27f0*/  UISETP.NE.AND UP0, UPT, UR8, 0x3, UPT ;  /* 0x000000030800788c */ /* 0x000fcc000bf05270 */
[----:B------:R-:W-:-:S13]  /*2800*/  PLOP3.LUT P1, PT, PT, PT, UP0, 0x80, 0x0 ;  /* 0x000000000000781c */ /* 0x000fda0003f2f008 */
[----:B------:R-:W-:Y:S05]  /*2810*/  @!P1 BRA `(.L_x_15) ;  /* 0x0000000000049947 */ /* 0x000fea0003800000 */
[----:B------:R-:W-:Y:S01]  /*2820*/  BPT.TRAP 0x1 ;  /* 0x000000040000795c */ /* 0x000fe20000300000 */
.L_x_15:
[----:B------:R-:W-:Y:S01]  /*2830*/  ULEA UR12, UR5, UR9, 0x3 ;  /* 0x00000009050c7291 */ /* 0x000fe2000f8e183f */
[----:B------:R-:W-:-:S05]  /*2840*/  IMAD.U32 R0, RZ, RZ, UR4 ;  /* 0x00000004ff007e24 */ /* 0x000fca000f8e00ff */
[----:B------:R-:W-:-:S04]  /*2850*/  SHF.L.U32 R0, R0, 0x1f, RZ ;  /* 0x0000001f00007819 */ /* 0x000fc800000006ff */
[----:B------:R0:W1:Y:S01]  /*2860*/  SYNCS.PHASECHK.TRANS64.TRYWAIT P0, [UR12], R0 ;  /* 0x00000000ff0075a7 */ /* 0x000062000800014c */
[----:B------:R-:W-:Y:S05]  /*2870*/  @!P1 BRA `(.L_x_16) ;  /* 0x0000000000049947 */ /* 0x000fea0003800000 */
[----:B------:R-:W-:Y:S01]  /*2880*/  BPT.TRAP 0x1 ;  /* 0x000000040000795c */ /* 0x000fe20000300000 */
.L_x_16:
[----:B------:R3:W-:Y:S01]  /*2890*/  STL [R1+0x354], RZ ;  /* 0x000354ff01007387 */ /* 0x0007e20000100800 */
[----:B------:R-:W-:Y:S01]  /*28a0*/  UMOV UR6, 0x1 ;  /* 0x0000000100067882 */ /* 0x000fe20000000000 */
[----:B-1----:R-:W-:Y:S05]  /*28b0*/  @P0 BRA `(.L_x_17) ;  /* 0x0000000000080947 */ /* 0x002fea0003800000 */
[----:B------:R-:W1:Y:S02]  /*28c0*/  SYNCS.PHASECHK.TRANS64.TRYWAIT P0, [UR12], R0 ;  /* 0x00000000ff0075a7 */ /* 0x000e64000800014c */
[----:B-1----:R-:W-:Y:S05]  /*28d0*/  @!P0 BRA `(.L_x_18) ;  /* 0x000001c000e08947 */ /* 0x002fea0003800000 */
.L_x_17:
[----:B------:R-:W-:Y:S01]  /*28e0*/  UIADD3 UR12, UR9, 0x1e200, URZ ;  /* 0x0001e200090c7890 */ /* 0x000fe2000fffe03f */
[----:B------:R-:W-:Y:S01]  /*28f0*/  WARPGROUP.ARRIVE ;  /* 0x00000000000079c5 */ /* 0x000fe20000000000 */
[----:B------:R-:W-:Y:S01]  /*2900*/  ULOP3.LUT UR16, UR10, 0x10000, URZ, 0xfc, !UPT ;  /* 0x000100000a107892 */ /* 0x000fe2000f8efc3f */
[----:B------:R-:W-:Y:S01]  /*2910*/  STL [R1+0x350], RZ ;  /* 0x000350ff01007387 */ /* 0x000fe20000100800 */
[----:B------:R-:W-:Y:S01]  /*2920*/  USHF.R.U32.HI UR12, URZ, 0x4, UR12 ;  /* 0x000000043f0c7899 */ /* 0x000fe2000801160c */
[----:B------:R-:W-:Y:S01]  /*2930*/  CS2R R236, SRZ ;  /* 0x0000000000ec7805 */ /* 0x000fe2000001ff00 */
[----:B------:R-:W-:Y:S01]  /*2940*/  ULEA UR16, UR5, UR16, 0x9 ;  /* 0x0000001005107291 */ /* 0x000fe2000f8e483f */
[----:B------:R-:W-:Y:S01]  /*2950*/  STL [R1+0x34c], RZ ;  /* 0x00034cff01007387 */ /* 0x000fe20000100800 */
[----:B------:R-:W-:Y:S01]  /*2960*/  ULOP3.LUT UR12, UR12, 0x3fff, URZ, 0xc0, !UPT ;  /* 0x00003fff0c0c7892 */ /* 0x000fe2000f8ec03f */
[----:B------:R-:W-:Y:S01]  /*2970*/  CS2R R234, SRZ ;  /* 0x0000000000ea7805 */ /* 0x000fe2000001ff00 */
[----:B------:R-:W-:Y:S01]  /*2980*/  UMOV UR17, 0xc0000010 ;  /* 0xc000001000117882 */ /* 0x000fe20000000000 */
[----:B------:R-:W-:Y:S01]  /*2990*/  UMOV UR19, 0xc0000010 ;  /* 0xc000001000137882 */ /* 0x000fe20000000000 */
[----:B------:R-:W-:Y:S01]  /*29a0*/  ULOP3.LUT UR12, UR12, 0x10000, URZ, 0xfc, !UPT ;  /* 0x000100000c0c7892 */ /* 0x000fe2000f8efc3f */
[----:B------:R-:W-:Y:S01]  /*29b0*/  STL [R1+0x348], RZ ;  /* 0x000348ff01007387 */ /* 0x000fe20000100800 */
[----:B------:R-:W-:Y:S01]  /*29c0*/  UMOV UR20, UR16 ;  /* 0x0000001000147c82 */ /* 0x000fe20008000000 */
[----:B------:R-:W-:Y:S01]  /*29d0*/  UMOV UR21, UR17 ;  /* 0x0000001100157c82 */ /* 0x000fe20008000000 */
[----:B------:R-:W-:Y:S01]  /*29e0*/  UIMAD UR18, UR5, 0x1c0, UR12 ;  /* 0x000001c0051278a4 */ /* 0x000fe2000f8e020c */
[----:B------:R-:W-:Y:S01]  /*29f0*/  STL [R1+0x344], RZ ;  /* 0x000344ff01007387 */ /* 0x000fe20000100800 */
[----:B------:R-:W-:Y:S01]  /*2a00*/  UMOV UR23, 0xc0000010 ;  /* 0xc000001000177882 */ /* 0x000fe20000000000 */
[----:B------:R-:W-:Y:S01]  /*2a10*/  UMOV UR24, UR16 ;  /* 0x0000001000187c82 */ /* 0x000fe20008000000 */
[----:B------:R-:W-:Y:S01]  /*2a20*/  UIADD3 UR22, UR18, 0x40, URZ ;  /* 0x0000004012167890 */ /* 0x000fe2000fffe03f */
[----:B------:R-:W-:Y:S01]  /*2a30*/  STL [R1+0x340], RZ ;  /* 0x000340ff01007387 */ /* 0x000fe20000100800 */
[----:B------:R-:W-:Y:S01]  /*2a40*/  UIADD3 UR26, UR18, 0x80, URZ ;  /* 0x00000080121a7890 */ /* 0x000fe2000fffe03f */
[----:B------:R-:W-:Y:S01]  /*2a50*/  CS2R R232, SRZ ;  /* 0x0000000000e87805 */ /* 0x000fe2000001ff00 */
[----:B------:R-:W-:Y:S01]  /*2a60*/  UMOV UR25, UR17 ;  /* 0x0000001100197c82 */ /* 0x000fe20008000000 */
[----:B------:R-:W-:Y:S01]  /*2a70*/  QGMMA.64x32x32.F32.E4M3.E4M3 R16, gdesc[UR16], RZ, !UPT, gsb0 ;  /* 0x00600000101079f3 */ /* 0x000fe2000c0008ff */
[----:B------:R-:W-:Y:S01]  /*2a80*/  UMOV UR27, 0xc0000010 ;  /* 0xc0000010001b7882 */ /* 0x000fe20000000000 */
[----:B------:R-:W-:Y:S01]  /*2a90*/  UIADD3 UR14, UR18, 0xc0, URZ ;  /* 0x000000c0120e7890 */ /* 0x000fe2000fffe03f */
[----:B------:R-:W-:Y:S01]  /*2aa0*/  STL [R1+0x33c], RZ ;  /* 0x00033cff01007387 */ /* 0x000fe20000100800 */
[----:B------:R-:W-:Y:S01]  /*2ab0*/  UMOV UR12, UR16 ;  /* 0x00000010000c7c82 */ /* 0x000fe20008000000 */
[----:B------:R-:W-:Y:S01]  /*2ac0*/  UMOV UR13, UR17 ;  /* 0x00000011000d7c82 */ /* 0x000fe20008000000 */
[----:B------:R-:W-:Y:S01]  /*2ad0*/  UMOV UR15, 0xc0000010 ;  /* 0xc0000010000f7882 */ /* 0x000fe20000000000 */
[----:B------:R-:W-:Y:S01]  /*2ae0*/  UIADD3 UR34, UR18, 0x100, URZ ;  /* 0x0000010012227890 */ /* 0x000fe2000fffe03f */
[----:B------:R-:W-:Y:S01]  /*2af0*/  STL [R1+0x338], RZ ;  /* 0x000338ff01007387 */ /* 0x000fe20000100800 */
[----:B------:R-:W-:Y:S01]  /*2b00*/  UMOV UR32, UR16 ;  /* 0x0000001000207c82 */ /* 0x000fe20008000000 */
[----:B------:R-:W-:Y:S01]  /*2b10*/  UMOV UR33, UR17 ;  /* 0x0000001100217c82 */ /* 0x000fe20008000000 */
[----:B------:R-:W-:Y:S01]  /*2b20*/  UMOV UR35, 0xc0000010 ;  /* 0xc000001000237882 */ /* 0x000fe20000000000 */
[----:B------:R-:W-:Y:S01]  /*2b30*/  STL [R1+0x334], RZ ;  /* 0x000334ff01007387 */ /* 0x000fe20000100800 */
[----:B------:R-:W-:Y:S01]  /*2b40*/  UIADD3 UR30, UR18, 0x140, URZ ;  /* 0x00000140121e7890 */ /* 0x000fe2000fffe03f */
[----:B------:R-:W-:Y:S01]  /*2b50*/  CS2R R14, SRZ ;  /* 0x00000000000e7805 */ /* 0x000fe2000001ff00 */
[----:B------:R-:W-:Y:S01]  /*2b60*/  UMOV UR28, UR16 ;  /* 0x00000010001c7c82 */ /* 0x000fe20008000000 */
[----:B------:R-:W-:Y:S01]  /*2b70*/  STL [R1+0x330], RZ ;  /* 0x000330ff01007387 */ /* 0x000fe20000100800 */
        /* <DEDUP_REMOVED lines=8> */
[----:B01----:R-:W-:Y:S01]  /*2c00*/  IMAD.MOV.U32 R0, RZ, RZ, RZ ;  /* 0x000000ffff007224 */ /* 0x003fe200078e00ff */
[----:B------:R-:W-:-:S02]  /*2c10*/  CS2R R2, SRZ ;  /* 0x0000000000027805 */ /* 0x000fc4000001ff00 */
[----:B------:R-:W-:Y:S01]  /*2c20*/  CS2R R4, SRZ ;  /* 0x0000000000047805 */ /* 0x000fe2000001ff00 */
[----:B------:R-:W-:Y:S01]  /*2c30*/  STL [R1+0x324], RZ ;  /* 0x000324ff01007387 */ /* 0x000fe20000100800 */
[----:B------:R-:W-:Y:S02]  /*2c40*/  CS2R R6, SRZ ;  /* 0x0000000000067805 */ /* 0x000fe4000001ff00 */
[----:B------:R-:W-:Y:S01]  /*2c50*/  CS2R R8, SRZ ;  /* 0x0000000000087805 */ /* 0x000fe2000001ff00 */
[----:B------:R-:W-:Y:S01]  /*2c60*/  IMAD.MOV.U32 R10, RZ, RZ, RZ ;  /* 0x000000ffff0a7224 */ /* 0x000fe200078e00ff */
[----:B------:R-:W-:Y:S04]  /*2c70*/  STL [R1+0x320], RZ ;  /* 0x000320ff01007387 */ /* 0x000fe80000100800 */
[----:B------:R-:W-:Y:S04]  /*2c80*/  STL [R1+0x31c], RZ ;  /* 0x00031cff01007387 */ /* 0x000fe80000100800 */
[----:B------:R-:W-:Y:S04]  /*2c90*/  STL [R1+0x318], RZ ;  /* 0x000318ff01007387 */ /* 0x000fe80000100800 */
[----:B------:R-:W-:Y:S04]  /*2ca0*/  STL [R1+0x314], RZ ;  /* 0x000314ff01007387 */ /* 0x000fe80000100800 */
[----:B------:R-:W-:Y:S04]  /*2cb0*/  STL [R1+0x310], RZ ;  /* 0x000310ff01007387 */ /* 0x000fe80000100800 */
[----:B------:R-:W-:Y:S04]  /*2cc0*/  STL [R1+0x30c], RZ ;  /* 0x00030cff01007387 */ /* 0x000fe80000100800 */
[----:B------:R-:W-:Y:S01]  /*2cd0*/  STL [R1+0x308], RZ ;  /* 0x000308ff01007387 */ /* 0x000fe20000100800 */
[----:B------:R-:W-:-:S02]  /*2ce0*/  WARPGROUP.DEPBAR.LE gsb0, 0x0 ;  /* 0x00008000000079c5 */ /* 0x000fc40000010000 */
[----:B------:R-:W-:Y:S01]  /*2cf0*/  WARPGROUP.ARRIVE ;  /* 0x00000000000079c5 */ /* 0x000fe20000000000 */
[----:B------:R-:W-:Y:S01]  /*2d00*/  STL [R1+0x304], RZ ;  /* 0x000304ff01007387 */ /* 0x000fe20000100800 */
[----:B------:R-:W-:Y:S02]  /*2d10*/  IMAD.MOV.U32 R13, RZ, RZ, R29 ;  /* 0x000000ffff0d7224 */ /* 0x000fe400078e001d */
[----:B------:R-:W-:Y:S01]  /*2d20*/  IMAD.MOV.U32 R12, RZ, RZ, R30 ;  /* 0x000000ffff0c7224 */ /* 0x000fe200078e001e */
[----:B------:R-:W-:Y:S01]  /*2d30*/  STL [R1+0x300], RZ ;  /* 0x000300ff01007387 */ /* 0x000fe20000100800 */
[----:B------:R-:W-:Y:S01]  /*2d40*/  QGMMA.64x32x32.F32.E4M3.E4M3 R200, gdesc[UR20], RZ, !UPT, gsb0 ;  /* 0x0060000014c879f3 */ /* 0x000fe2000c0008ff */
[----:B------:R-:W-:Y:S02]  /*2d50*/  IMAD.MOV.U32 R11, RZ, RZ, R31 ;  /* 0x000000ffff0b7224 */ /* 0x000fe400078e001f */
        /* <DEDUP_REMOVED lines=17> */
[----:B------:R-:W-:Y:S04]  /*2e70*/  STL [R1+0x2c0], RZ ;  /* 0x0002c0ff01007387 */ /* 0x000fe80000100800 */
[----:B------:R-:W-:Y:S01]  /*2e80*/  STL [R1+0x2bc], RZ ;  /* 0x0002bcff01007387 */ /* 0x000fe20000100800 */
[----:B------:R-:W-:Y:S03]  /*2e90*/  QGMMA.64x32x32.F32.E4M3.E4M3 R168, gdesc[UR24], RZ, !UPT, gsb0 ;  /* 0x0060000018a879f3 */ /* 0x000fe6000c0008ff */
        /* <DEDUP_REMOVED lines=19> */
[----:B------:R-:W-:Y:S01]  /*2fd0*/  QGMMA.64x32x32.F32.E4M3.E4M3 R136, gdesc[UR12], RZ, !UPT, gsb0 ;  /* 0x006000000c8879f3 */ /* 0x000fe2000c0008ff */
[----:B------:R-:W-:Y:S02]  /*2fe0*/  UIADD3 UR12, UR16, 0x100, URZ ;  /* 0x00000100100c7890 */ /* 0x000fe4000fffe03f */
[----:B------:R-:W-:Y:S01]  /*2ff0*/  STL [R1+0x274], RZ ;  /* 0x000274ff01007387 */ /* 0x000fe20000100800 */
[----:B------:R-:W-:-:S02]  /*3000*/  ULDC UR13, c[0x0][0x50c] ;  /* 0x00014300000d7ab9 */ /* 0x000fc40000000800 */
[----:B------:R-:W-:Y:S01]  /*3010*/  UISETP.NE.AND UP0, UPT, UR13, 0x1, UPT ;  /* 0x000000010d00788c */ /* 0x000fe2000bf05270 */
        /* <DEDUP_REMOVED lines=59> */
[----:B------:R-:W-:Y:S01]  /*33d0*/  UMOV UR36, UR12 ;  /* 0x0000000c00247c82 */ /* 0x000fe20008000000 */
[----:B------:R-:W-:Y:S01]  /*33e0*/  UMOV UR37, 0xc0000010 ;  /* 0xc000001000257882 */ /* 0x000fe20000000000 */
[----:B------:R-:W-:Y:S01]  /*33f0*/  STL [R1+0x1a8], RZ ;  /* 0x0001a8ff01007387 */ /* 0x000fe20000100800 */
[----:B------:R-:W-:Y:S01]  /*3400*/  UMOV UR28, UR36 ;  /* 0x00000024001c7c82 */ /* 0x000fe20008000000 */
[----:B------:R-:W-:Y:S01]  /*3410*/  UMOV UR29, UR37 ;  /* 0x00000025001d7c82 */ /* 0x000fe20008000000 */
[----:B------:R-:W-:Y:S01]  /*3420*/  UMOV UR32, UR36 ;  /* 0x0000002400207c82 */ /* 0x000fe20008000000 */
        /* <DEDUP_REMOVED lines=23> */
[----:B------:R-:W-:-:S03]  /*35a0*/  WARPGROUP.DEPBAR.LE gsb0, 0x0 ;  /* 0x00008000000079c5 */ /* 0x000fc60000010000 */
        /* <DEDUP_REMOVED lines=71> */
[----:B------:R0:W-:Y:S04]  /*3a20*/  STL.64 [R1], R16 ;  /* 0x0000001001007387 */ /* 0x0001e80000100a00 */
[----:B------:R1:W-:Y:S04]  /*3a30*/  STL.64 [R1+0x8], R18 ;  /* 0x0000081201007387 */ /* 0x0003e80000100a00 */
[----:B------:R4:W-:Y:S04]  /*3a40*/  STL.64 [R1+0x10], R20 ;  /* 0x0000101401007387 */ /* 0x0009e80000100a00 */
[----:B------:R5:W-:Y:S01]  /*3a50*/  STL.64 [R1+0x18], R22 ;  /* 0x0000181601007387 */ /* 0x000be20000100a00 */
[----:B0-----:R-:W-:-:S03]  /*3a60*/  CS2R R16, SRZ ;  /* 0x0000000000107805 */ /* 0x001fc6000001ff00 */
[----:B------:R-:W-:Y:S01]  /*3a70*/  STL.64 [R1+0x20], R24 ;  /* 0x0000201801007387 */ /* 0x000fe20000100a00 */
[----:B-1----:R-:W-:-:S03]  /*3a80*/  CS2R R18, SRZ ;  /* 0x0000000000127805 */ /* 0x002fc6000001ff00 */
[----:B------:R-:W-:Y:S01]  /*3a90*/  STL.64 [R1+0x28], R26 ;  /* 0x0000281a01007387 */ /* 0x000fe20000100a00 */
[----:B----4-:R-:W-:-:S03]  /*3aa0*/  CS2R R20, SRZ ;  /* 0x0000000000147805 */ /* 0x010fc6000001ff00 */
[----:B------:R-:W-:Y:S01]  /*3ab0*/  STL.64 [R1+0x30], R28 ;  /* 0x0000301c01007387 */ /* 0x000fe20000100a00 */
[----:B-----5:R-:W-:-:S03]  /*3ac0*/  CS2R R22, SRZ ;  /* 0x0000000000167805 */ /* 0x020fc6000001ff00 */
[----:B------:R0:W-:Y:S04]  /*3ad0*/  STL.64 [R1+0x38], R30 ;  /* 0x0000381e01007387 */ /* 0x0001e80000100a00 */
[----:B------:R1:W-:Y:S04]  /*3ae0*/  STL [R1+0x50], RZ ;  /* 0x000050ff01007387 */ /* 0x0003e80000100800 */
[----:B------:R1:W-:Y:S01]  /*3af0*/  STL [R1+0x4c], RZ ;  /* 0x00004cff01007387 */ /* 0x0003e20000100800 */
[----:B0-----:R-:W-:-:S03]  /*3b00*/  WARPGROUP.ARRIVE ;  /* 0x00000000000079c5 */ /* 0x001fc60000000000 */
[----:B------:R1:W-:Y:S04]  /*3b10*/  STL [R1+0x48], RZ ;  /* 0x000048ff01007387 */ /* 0x0003e80000100800 */
[----:B------:R1:W-:Y:S01]  /*3b20*/  STL [R1+0x44], RZ ;  /* 0x000044ff01007387 */ /* 0x0003e20000100800 */
[----:B------:R-:W-:Y:S03]  /*3b30*/  QGMMA.64x32x32.F32.E4M3.E4M3 R24, gdesc[UR36], RZ, !UPT, gsb0 ;  /* 0x00600000241879f3 */ /* 0x000fe6000c0008ff */
[----:B------:R1:W-:Y:S01]  /*3b40*/  STL [R1+0x40], RZ ;  /* 0x000040ff01007387 */ /* 0x0003e20000100800 */
[----:B------:R-:W-:Y:S02]  /*3b50*/  WARPGROUP.DEPBAR.LE gsb0, 0x0 ;  /* 0x00008000000079c5 */ /* 0x000fe40000010000 */
[----:B------:R-:W-:-:S06]  /*3b60*/  WARPGROUP.ARRIVE ;  /* 0x00000000000079c5 */ /* 0x000fcc0000000000 */
[----:B------:R-:W-:Y:S03]  /*3b70*/  QGMMA.64x32x32.F32.E4M3.E4M3 R56, gdesc[UR28], RZ, !UPT, gsb0 ;  /* 0x006000001c3879f3 */ /* 0x000fe6000c0008ff */
[----:B------:R-:W-:Y:S02]  /*3b80*/  WARPGROUP.DEPBAR.LE gsb0, 0x0 ;  /* 0x00008000000079c5 */ /* 0x000fe40000010000 */
[----:B------:R-:W-:-:S06]  /*3b90*/  WARPGROUP.ARRIVE ;  /* 0x00000000000079c5 */ /* 0x000fcc0000000000 */
[----:B------:R-:W-:Y:S03]  /*3ba0*/  QGMMA.64x32x32.F32.E4M3.E4M3 R88, gdesc[UR32], RZ, !UPT, gsb0 ;  /* 0x00600000205879f3 */ /* 0x000fe6000c0008ff */
[----:B------:R-:W-:Y:S02]  /*3bb0*/  WARPGROUP.DEPBAR.LE gsb0, 0x0 ;  /* 0x00008000000079c5 */ /* 0x000fe40000010000 */
[----:B------:R-:W-:-:S06]  /*3bc0*/  WARPGROUP.ARRIVE ;  /* 0x00000000000079c5 */ /* 0x000fcc0000000000 */
[----:B------:R-:W-:Y:S01]  /*3bd0*/  QGMMA.64x32x32.F32.E4M3.E4M3 R120, gdesc[UR12], RZ, !UPT, gsb0 ;  /* 0x006000000c7879f3 */ /* 0x000fe2000c0008ff */
[----:B------:R-:W-:-:S06]  /*3be0*/  USEL UR12, URZ, 0x1, UP0 ;  /* 0x000000013f0c7887 */ /* 0x000fcc0008000000 */
[----:B------:R-:W-:Y:S01]  /*3bf0*/  ISETP.NE.AND P0, PT, RZ, UR12, PT ;  /* 0x0000000cff007c0c */ /* 0x000fe2000bf05270 */
        /* <DEDUP_REMOVED lines=8> */
[----:B------:R-:W-:Y:S03]  /*3c80*/  QGMMA.64x32x32.F32.E4M3.E4M3 R216, gdesc[UR16], RZ, !UPT, gsb0 ;  /* 0x0060000010d879f3 */ /* 0x000fe6000c0008ff */
[----:B------:R-:W-:Y:S02]  /*3c90*/  WARPGROUP.DEPBAR.LE gsb0, 0x0 ;  /* 0x00008000000079c5 */ /* 0x000fe40000010000 */
[----:B-1----:R-:W-:Y:S05]  /*3ca0*/  @!P0 BRA `(.L_x_19) ;  /* 0x0000001800d08947 */ /* 0x002fea0003800000 */
[----:B------:R-:W-:Y:S01]  /*3cb0*/  FADD R17, RZ, R13 ;  /* 0x0000000dff117221 */ /* 0x000fe20000000000 */
[----:B------:R-:W-:-:S01]  /*3cc0*/  FADD R18, RZ, R12 ;  /* 0x0000000cff127221 */ /* 0x000fc20000000000 */
[----:B------:R-:W-:Y:S01]  /*3cd0*/  FADD R13, RZ, R226 ;  /* 0x000000e2ff0d7221 */ /* 0x000fe20000000000 */
[----:B------:R-:W-:-:S01]  /*3ce0*/  FADD R19, RZ, R11 ;  /* 0x0000000bff137221 */ /* 0x000fc20000000000 */
[----:B------:R-:W-:Y:S01]  /*3cf0*/  FADD R12, RZ, R227 ;  /* 0x000000e3ff0c7221 */ /* 0x000fe20000000000 */
[----:B------:R-:W-:-:S01]  /*3d00*/  FADD R11, RZ, R228 ;  /* 0x000000e4ff0b7221 */ /* 0x000fc20000000000 */
[----:B------:R-:W4:Y:S04]  /*3d10*/  LDL R9, [R1+0x4] ;  /* 0x0000040001097983 */ /* 0x000f280000100800 */
[----:B------:R-:W5:Y:S04]  /*3d20*/  LDL R8, [R1+0x8] ;  /* 0x0000080001087983 */ /* 0x000f680000100800 */
[----:B------:R-:W2:Y:S04]  /*3d30*/  LDL R7, [R1+0xc] ;  /* 0x00000c0001077983 */ /* 0x000ea80000100800 */
[----:B------:R-:W3:Y:S04]  /*3d40*/  LDL R6, [R1+0x10] ;  /* 0x0000100001067983 */ /* 0x000ee80000100800 */
        /* <DEDUP_REMOVED lines=8> */
[----:B------:R-:W3:Y:S01]  /*3dd0*/  LDL R10, [R1] ;  /* 0x00000000010a7983 */ /* 0x000ee20000100800 */
[----:B------:R-:W-:-:S01]  /*3de0*/  FADD R20, RZ, R216 ;  /* 0x000000d8ff147221 */ /* 0x000fc20000000000 */
[----:B------:R-:W-:Y:S01]  /*3df0*/  FADD R21, RZ, R217 ;  /* 0x000000d9ff157221 */ /* 0x000fe20000000000 */
[----:B------:R-:W-:-:S01]  /*3e00*/  FADD R22, RZ, R218 ;  /* 0x000000daff167221 */ /* 0x000fc20000000000 */
[----:B------:R0:W-:Y:S01]  /*3e10*/  STL [R1+0x40], R13 ;  /* 0x0000400d01007387 */ /* 0x0001e20000100800 */
        /* <DEDUP_REMOVED lines=9> */
[----:B0-----:R-:W-:Y:S01]  /*3eb0*/  FADD R13, RZ, R229 ;  /* 0x000000e5ff0d7221 */ /* 0x001fe20000000000 */
[----:B------:R-:W-:Y:S01]  /*3ec0*/  UMOV UR6, URZ ;  /* 0x0000003f00067c82 */ /* 0x000fe20008000000 */
[----:B-1----:R-:W-:-:S03]  /*3ed0*/  FADD R12, RZ, R230 ;  /* 0x000000e6ff0c7221 */ /* 0x002fc60000000000 */
[----:B------:R0:W-:Y:S01]  /*3ee0*/  STL [R1+0x4c], R13 ;  /* 0x00004c0d01007387 */ /* 0x0001e20000100800 */
[----:B------:R-:W-:-:S03]  /*3ef0*/  FADD R11, RZ, R231 ;  /* 0x000000e7ff0b7221 */ /* 0x000fc60000000000 */
[----:B------:R1:W-:Y:S04]  /*3f00*/  STL [R1+0x50], R12 ;  /* 0x0000500c01007387 */ /* 0x0003e80000100800 */
[----:B------:R1:W-:Y:S01]  /*3f10*/  STL [R1+0x54], R11 ;  /* 0x0000540b01007387 */ /* 0x0003e20000100800 */
[----:B0-----:R-:W-:-:S01]  /*3f20*/  FADD R13, RZ, R200 ;  /* 0x000000c8ff0d7221 */ /* 0x001fc20000000000 */
[----:B-1----:R-:W-:-:S04]  /*3f30*/  FADD R12, RZ, R201 ;  /* 0x000000c9ff0c7221 */ /* 0x002fc80000000000 */
        /* <DEDUP_REMOVED lines=79> */
[----:B----4-:R-:W-:-:S03]  /*4430*/  FADD R11, RZ, R177 ;  /* 0x000000b1ff0b7221 */ /* 0x010fc60000000000 */
        /* <DEDUP_REMOVED lines=8> */
[----:B------:R-:W-:-:S01]  /*44c0*/  FADD R9, RZ, R9 ;  /* 0x00000009ff097221 */ /* 0x000fc20000000000 */
[----:B0-----:R-:W-:Y:S01]  /*44d0*/  FADD R13, RZ, R181 ;  /* 0x000000b5ff0d7221 */ /* 0x001fe20000000000 */
[----:B-----5:R-:W-:-:S01]  /*44e0*/  FADD R8, RZ, R8 ;  /* 0x00000008ff087221 */ /* 0x020fc20000000000 */
[----:B-1----:R-:W-:-:S03]  /*44f0*/  FADD R12, RZ, R182 ;  /* 0x000000b6ff0c7221 */ /* 0x002fc60000000000 */
[----:B------:R0:W-:Y:S01]  /*4500*/  STL [R1+0x10c], R13 ;  /* 0x00010c0d01007387 */ /* 0x0001e20000100800 */
[----:B--2---:R-:W-:-:S01]  /*4510*/  FADD R7, RZ, R7 ;  /* 0x00000007ff077221 */ /* 0x004fc20000000000 */
[----:B----4-:R-:W-:Y:S02]  /*4520*/  FADD R11, RZ, R183 ;  /* 0x000000b7ff0b7221 */ /* 0x010fe40000000000 */
[----:B------:R1:W-:Y:S01]  /*4530*/  STL [R1+0x110], R12 ;  /* 0x0001100c01007387 */ /* 0x0003e20000100800 */
[----:B---3--:R-:W-:-:S03]  /*4540*/  FADD R6, RZ, R6 ;  /* 0x00000006ff067221 */ /* 0x008fc60000000000 */
[----:B------:R2:W-:Y:S01]  /*4550*/  STL [R1+0x114], R11 ;  /* 0x0001140b01007387 */ /* 0x0005e20000100800 */
[----:B------:R-:W-:-:S01]  /*4560*/  FADD R5, RZ, R5 ;  /* 0x00000005ff057221 */ /* 0x000fc20000000000 */
[----:B0-----:R-:W-:Y:S01]  /*4570*/  FADD R13, RZ, R152 ;  /* 0x00000098ff0d7221 */ /* 0x001fe20000000000 */
[----:B------:R-:W-:-:S01]  /*4580*/  FADD R4, RZ, R4 ;  /* 0x00000004ff047221 */ /* 0x000fc20000000000 */
[----:B-1----:R-:W-:-:S03]  /*4590*/  FADD R12, RZ, R153 ;  /* 0x00000099ff0c7221 */ /* 0x002fc60000000000 */
[----:B------:R0:W-:Y:S01]  /*45a0*/  STL [R1+0x118], R13 ;  /* 0x0001180d01007387 */ /* 0x0001e20000100800 */
[----:B------:R-:W-:-:S01]  /*45b0*/  FADD R3, RZ, R3 ;  /* 0x00000003ff037221 */ /* 0x000fc20000000000 */
[----:B--2---:R-:W-:Y:S02]  /*45c0*/  FADD R11, RZ, R154 ;  /* 0x0000009aff0b7221 */ /* 0x004fe40000000000 */
[----:B------:R1:W-:Y:S01]  /*45d0*/  STL [R1+0x11c], R12 ;  /* 0x00011c0c01007387 */ /* 0x0003e20000100800 */
[----:B------:R-:W-:-:S03]  /*45e0*/  FADD R2, RZ, R2 ;  /* 0x00000002ff027221 */ /* 0x000fc60000000000 */
[----:B------:R2:W-:Y:S01]  /*45f0*/  STL [R1+0x120], R11 ;  /* 0x0001200b01007387 */ /* 0x0005e20000100800 */
[----:B0-----:R-:W-:-:S01]  /*4600*/  FADD R13, RZ, R155 ;  /* 0x0000009bff0d7221 */ /* 0x001fc20000000000 */
[----:B------:R-:W-:Y:S01]  /*4610*/  FADD R0, RZ, R0 ;  /* 0x00000000ff007221 */ /* 0x000fe20000000000 */
[----:B-1----:R-:W-:-:S03]  /*4620*/  FADD R12, RZ, R156 ;  /* 0x0000009cff0c7221 */ /* 0x002fc60000000000 */
[----:B------:R0:W-:Y:S01]  /*4630*/  STL [R1+0x124], R13 ;  /* 0x0001240d01007387 */ /* 0x0001e20000100800 */
[----:B------:R-:W-:-:S01]  /*4640*/  FADD R14, RZ, R14 ;  /* 0x0000000eff0e7221 */ /* 0x000fc20000000000 */
[----:B--2---:R-:W-:Y:S02]  /*4650*/  FADD R11, RZ, R157 ;  /* 0x0000009dff0b7221 */ /* 0x004fe40000000000 */
[----:B------:R1:W-:Y:S01]  /*4660*/  STL [R1+0x128], R12 ;  /* 0x0001280c01007387 */ /* 0x0003e20000100800 */
[----:B------:R-:W-:-:S01]  /*4670*/  FADD R15, RZ, R15 ;  /* 0x0000000fff0f7221 */ /* 0x000fc20000000000 */
[----:B------:R-:W-:Y:S02]  /*4680*/  FADD R16, RZ, R16 ;  /* 0x00000010ff107221 */ /* 0x000fe40000000000 */
[----:B------:R2:W-:Y:S01]  /*4690*/  STL [R1+0x12c], R11 ;  /* 0x00012c0b01007387 */ /* 0x0005e20000100800 */
[----:B0-----:R-:W-:-:S01]  /*46a0*/  FADD R13, RZ, R158 ;  /* 0x0000009eff0d7221 */ /* 0x001fc20000000000 */
[----:B------:R-:W-:Y:S01]  /*46b0*/  FADD R10, RZ, R10 ;  /* 0x0000000aff0a7221 */ /* 0x000fe20000000000 */
[----:B-1----:R-:W-:-:S03]  /*46c0*/  FADD R12, RZ, R159 ;  /* 0x0000009fff0c7221 */ /* 0x002fc60000000000 */
[----:B------:R0:W-:Y:S01]  /*46d0*/  STL [R1+0x130], R13 ;  /* 0x0001300d01007387 */ /* 0x0001e20000100800 */
[----:B--2---:R-:W-:-:S03]  /*46e0*/  FADD R11, RZ, R160 ;  /* 0x000000a0ff0b7221 */ /* 0x004fc60000000000 */
[----:B------:R1:W-:Y:S04]  /*46f0*/  STL [R1+0x134], R12 ;  /* 0x0001340c01007387 */ /* 0x0003e80000100800 */
[----:B------:R2:W-:Y:S01]  /*4700*/  STL [R1+0x138], R11 ;  /* 0x0001380b01007387 */ /* 0x0005e20000100800 */
[----:B0-----:R-:W-:-:S01]  /*4710*/  FADD R13, RZ, R161 ;  /* 0x000000a1ff0d7221 */ /* 0x001fc20000000000 */
[----:B-1----:R-:W-:-:S04]  /*4720*/  FADD R12, RZ, R162 ;  /* 0x000000a2ff0c7221 */ /* 0x002fc80000000000 */
        /* <DEDUP_REMOVED lines=267> */
[----:B------:R0:W-:Y:S02]  /*57e0*/  STL [R1+0x354], R11 ;  /* 0x0003540b01007387 */ /* 0x0001e40000100800 */
.L_x_19:
[----:B------:R-:W-:-:S04]  /*57f0*/  UIADD3 UR45, UR5, 0x1, URZ ;  /* 0x00000001052d7890 */ /* 0x000fc8000fffe03f */
[----:B------:R-:W-:-:S04]  /*5800*/  UISETP.NE.AND UP0, UPT, UR45, 0xf, UPT ;  /* 0x0000000f2d00788c */ /* 0x000fc8000bf05270 */
[----:B------:R-:W-:Y:S02]  /*5810*/  USEL UR13, URZ, 0x1, UP0 ;  /* 0x000000013f0d7887 */ /* 0x000fe40008000000 */
[----:B------:R-:W-:Y:S02]  /*5820*/  USEL UR45, UR45, URZ, UP0 ;  /* 0x0000003f2d2d7287 */ /* 0x000fe40008000000 */
[----:B------:R-:W-:-:S06]  /*5830*/  ULOP3.LUT UR13, UR4, UR13, URZ, 0x3c, !UPT ;  /* 0x0000000d040d7292 */ /* 0x000fcc000f8e3c3f */
[----:B0-----:R-:W-:Y:S01]  /*5840*/  IMAD.U32 R11, RZ, RZ, UR13 ;  /* 0x0000000dff0b7e24 */ /* 0x001fe2000f8e00ff */
[----:B------:R-:W-:-:S06]  /*5850*/  UMOV UR13, 0x1 ;  /* 0x00000001000d7882 */ /* 0x000fcc0000000000 */
.L_x_14:
[----:B------:R-:W-:-:S04]  /*5860*/  UISETP.LT.AND UP0, UPT, UR11, 0x1, UPT ;  /* 0x000000010b00788c */ /* 0x000fc8000bf01270 */
[----:B------:R-:W-:-:S04]  /*5870*/  USEL UR14, UR11, 0x1, UP0 ;  /* 0x000000010b0e7887 */ /* 0x000fc80008000000 */
[----:B------:R-:W-:-:S04]  /*5880*/  UIADD3 UR14, UR11, -UR14, URZ ;  /* 0x8000000e0b0e7290 */ /* 0x000fc8000fffe03f */
[----:B------:R-:W-:-:S06]  /*5890*/  UISETP.GE.AND UP0, UPT, UR14, 0x1, UPT ;  /* 0x000000010e00788c */ /* 0x000fcc000bf06270 */
[----:B------:R-:W-:-:S13]  /*58a0*/  PLOP3.LUT P0, PT, PT, PT, UP0, 0x80, 0x0 ;  /* 0x000000000000781c */ /* 0x000fda0003f0f008 */
[----:B------:R-:W-:Y:S05]  /*58b0*/  @!P0 BRA `(.L_x_20) ;  /* 0x0000003400708947 */ /* 0x000fea0003800000 */
[----:B------:R-:W-:Y:S01]  /*58c0*/  IMAD.U32 R12, RZ, RZ, UR14 ;  /* 0x0000000eff0c7e24 */ /* 0x000fe2000f8e00ff */
[----:B------:R-:W-:Y:S01]  /*58d0*/  UMOV UR44, UR5 ;  /* 0x00000005002c7c82 */ /* 0x000fe20008000000 */
[----:B------:R-:W-:-:S05]  /*58e0*/  ULDC UR43, c[0x0][0x50c] ;  /* 0x00014300002b7ab9 */ /* 0x000fca0000000800 */
.L_x_28:
[----:B------:R-:W-:-:S06]  /*58f0*/  UISETP.NE.AND UP0, UPT, UR8, 0x3, UPT ;  /* 0x000000030800788c */ /* 0x000fcc000bf05270 */
[----:B------:R-:W-:-:S13]  /*5900*/  PLOP3.LUT P1, PT, PT, PT, UP0, 0x80, 0x0 ;  /* 0x000000000000781c */ /* 0x000fda0003f2f008 */
[----:B0-----:R-:W-:Y:S05]  /*5910*/  @!P1 BRA `(.L_x_21) ;  /* 0x0000000000049947 */ /* 0x001fea0003800000 */
[----:B------:R-:W-:Y:S01]  /*5920*/  BPT.TRAP 0x1 ;  /* 0x000000040000795c */ /* 0x000fe20000300000 */
.L_x_21:
[----:B------:R-:W0:Y:S01]  /*5930*/  S2UR UR14, SR_CgaCtaId ;  /* 0x00000000000e79c3 */ /* 0x000e220000008800 */
[----:B------:R-:W-:Y:S01]  /*5940*/  UMOV UR9, 0x400 ;  /* 0x0000040000097882 */ /* 0x000fe20000000000 */
[----:B------:R-:W-:Y:S01]  /*5950*/  SHF.L.U32 R13, R11, 0x1f, RZ ;  /* 0x0000001f0b0d7819 */ /* 0x000fe200000006ff */
[----:B0-----:R-:W-:-:S04]  /*5960*/  ULEA UR9, UR14, UR9, 0x18 ;  /* 0x000000090e097291 */ /* 0x001fc8000f8ec03f */
[----:B------:R-:W-:-:S09]  /*5970*/  ULEA UR14, UR45, UR9, 0x3 ;  /* 0x000000092d0e7291 */ /* 0x000fd2000f8e183f */
[----:B------:R0:W1:Y:S01]  /*5980*/  SYNCS.PHASECHK.TRANS64.TRYWAIT P0, [UR14], R13 ;  /* 0x0000000dff0075a7 */ /* 0x000062000800014e */
[----:B------:R-:W-:Y:S05]  /*5990*/  @!P1 BRA `(.L_x_22) ;  /* 0x0000000000049947 */ /* 0x000fea0003800000 */
[----:B------:R-:W-:Y:S01]  /*59a0*/  BPT.TRAP 0x1 ;  /* 0x000000040000795c */ /* 0x000fe20000300000 */
.L_x_22:
[----:B-1----:R-:W-:Y:S05]  /*59b0*/  @P0 BRA `(.L_x_23) ;  /* 0x0000000000080947 */ /* 0x002fea0003800000 */
[----:B------:R-:W1:Y:S02]  /*59c0*/  SYNCS.PHASECHK.TRANS64.TRYWAIT P0, [UR14], R13 ;  /* 0x0000000dff0075a7 */ /* 0x000e64000800014e */
[----:B-1----:R-:W-:Y:S05]  /*59d0*/  @!P0 BRA `(.L_x_24) ;  /* 0x0000019000b88947 */ /* 0x002fea0003800000 */
.L_x_23:
[----:B------:R-:W-:Y:S04]  /*59e0*/  STL.64 [R1+0x3a0], R18 ;  /* 0x0003a01201007387 */ /* 0x000fe80000100a00 */
[----:B------:R-:W-:Y:S04]  /*59f0*/  STL.64 [R1+0x398], R16 ;  /* 0x0003981001007387 */ /* 0x000fe80000100a00 */
[----:B------:R-:W-:Y:S04]  /*5a00*/  STL.64 [R1+0x390], R14 ;  /* 0x0003900e01007387 */ /* 0x000fe80000100a00 */
[----:B------:R-:W-:Y:S04]  /*5a10*/  STL [R1+0x388], R12 ;  /* 0x0003880c01007387 */ /* 0x000fe80000100800 */
[----:B------:R-:W-:Y:S04]  /*5a20*/  STL.64 [R1+0x380], R10 ;  /* 0x0003800a01007387 */ /* 0x000fe80000100a00 */
[----:B------:R-:W-:Y:S04]  /*5a30*/  STL.64 [R1+0x378], R8 ;  /* 0x0003780801007387 */ /* 0x000fe80000100a00 */
[----:B------:R-:W-:Y:S04]  /*5a40*/  STL.64 [R1+0x370], R6 ;  /* 0x0003700601007387 */ /* 0x000fe80000100a00 */
[----:B------:R1:W-:Y:S04]  /*5a50*/  STL.64 [R1+0x368], R4 ;  /* 0x0003680401007387 */ /* 0x0003e80000100a00 */
[----:B-1----:R-:W4:Y:S04]  /*5a60*/  LDL.LU.64 R4, [R1] ;  /* 0x0000000001047983 */ /* 0x002f280000300a00 */
[----:B------:R-:W4:Y:S04]  /*5a70*/  LDL.LU.64 R6, [R1+0x8] ;  /* 0x0000080001067983 */ /* 0x000f280000300a00 */
[----:B------:R-:W4:Y:S04]  /*5a80*/  LDL.LU.64 R8, [R1+0x10] ;  /* 0x0000100001087983 */ /* 0x000f280000300a00 */
[----:B------:R-:W4:Y:S04]  /*5a90*/  LDL.LU.64 R10, [R1+0x18] ;  /* 0x00001800010a7983 */ /* 0x000f280000300a00 */
[----:B0-----:R-:W4:Y:S04]  /*5aa0*/  LDL.LU.64 R12, [R1+0x20] ;  /* 0x00002000010c7983 */ /* 0x001f280000300a00 */
[----:B------:R-:W4:Y:S04]  /*5ab0*/  LDL.LU.64 R14, [R1+0x28] ;  /* 0x00002800010e7983 */ /* 0x000f280000300a00 */
[----:B------:R-:W4:Y:S04]  /*5ac0*/  LDL.LU.64 R16, [R1+0x30] ;  /* 0x0000300001107983 */ /* 0x000f280000300a00 */
[----:B------:R-:W4:Y:S01]  /*5ad0*/  LDL.LU.64 R18, [R1+0x38] ;  /* 0x0000380001127983 */ /* 0x000f220000300a00 */
[----:B------:R-:W-:-:S02]  /*5ae0*/  UIADD3 UR15, UR9, 0x1e200, URZ ;  /* 0x0001e200090f7890 */ /* 0x000fc4000fffe03f */
[----:B------:R-:W-:Y:S02]  /*5af0*/  UISETP.NE.AND UP0, UPT, UR12, URZ, UPT ;  /* 0x0000003f0c00728c */ /* 0x000fe4000bf05270 */
[----:B------:R-:W-:Y:S02]  /*5b00*/  USHF.R.U32.HI UR15, URZ, 0x4, UR15 ;  /* 0x000000043f0f7899 */ /* 0x000fe4000801160f */
[----:B------:R-:W-:Y:S02]  /*5b10*/  ULOP3.LUT UR14, UR10, 0x10000, URZ, 0xfc, !UPT ;  /* 0x000100000a0e7892 */ /* 0x000fe4000f8efc3f */
[----:B------:R-:W-:Y:S02]  /*5b20*/  ULOP3.LUT UR15, UR15, 0x3fff, URZ, 0xc0, !UPT ;  /* 0x00003fff0f0f7892 */ /* 0x000fe4000f8ec03f */
[----:B------:R-:W-:Y:S02]  /*5b30*/  USEL UR13, UR13, URZ, !UP0 ;  /* 0x0000003f0d0d7287 */ /* 0x000fe4000c000000 */
[----:B------:R-:W-:-:S02]  /*5b40*/  ULEA UR12, UR45, UR14, 0x9 ;  /* 0x0000000e2d0c7291 */ /* 0x000fc4000f8e483f */
[----:B------:R-:W-:Y:S02]  /*5b50*/  ULOP3.LUT UR14, UR15, 0x10000, URZ, 0xfc, !UPT ;  /* 0x000100000f0e7892 */ /* 0x000fe4000f8efc3f */
[----:B------:R-:W-:Y:S02]  /*5b60*/  UISETP.NE.U32.AND UP0, UPT, UR13, URZ, UPT ;  /* 0x0000003f0d00728c */ /* 0x000fe4000bf05070 */
[----:B------:R-:W-:Y:S01]  /*5b70*/  UIMAD UR14, UR45, 0x1c0, UR14 ;  /* 0x000001c02d0e78a4 */ /* 0x000fe2000f8e020e */
[----:B------:R-:W-:Y:S01]  /*5b80*/  UMOV UR13, 0xc0000010 ;  /* 0xc0000010000d7882 */ /* 0x000fe20000000000 */
[----:B------:R-:W-:Y:S02]  /*5b90*/  UMOV UR15, 0xc0000010 ;  /* 0xc0000010000f7882 */ /* 0x000fe40000000000 */
[----:B------:R-:W-:Y:S01]  /*5ba0*/  UIADD3 UR18, UR14, 0x40, URZ ;  /* 0x000000400e127890 */ /* 0x000fe2000fffe03f */
[----:B------:R-:W-:Y:S01]  /*5bb0*/  UMOV UR16, UR12 ;  /* 0x0000000c00107c82 */ /* 0x000fe20008000000 */
[----:B------:R-:W-:Y:S01]  /*5bc0*/  UMOV UR17, UR13 ;  /* 0x0000000d00117c82 */ /* 0x000fe20008000000 */
[----:B------:R-:W-:Y:S01]  /*5bd0*/  UMOV UR19, 0xc0000010 ;  /* 0xc000001000137882 */ /* 0x000fe20000000000 */
        /* <DEDUP_REMOVED lines=8> */
[----:B----4-:R-:W-:Y:S01]  /*5c60*/  WARPGROUP.ARRIVE ;  /* 0x00000000000079c5 */ /* 0x010fe20000000000 */
[----:B------:R-:W-:Y:S01]  /*5c70*/  UIADD3 UR30, UR14, 0x100, URZ ;  /* 0x000001000e1e7890 */ /* 0x000fe2000fffe03f */
[----:B------:R-:W-:Y:S01]  /*5c80*/  UMOV UR28, UR12 ;  /* 0x0000000c001c7c82 */ /* 0x000fe20008000000 */
[----:B------:R-:W-:-:S03]  /*5c90*/  UMOV UR29, UR13 ;  /* 0x0000000d001d7c82 */ /* 0x000fc60008000000 */
[----:B------:R-:W-:Y:S03]  /*5ca0*/  QGMMA.64x32x32.F32.E4M3.E4M3 R4, gdesc[UR12], R4, UP0, gsb0 ;  /* 0x006000000c0479f3 */ /* 0x000fe6000b800804 */
[----:B------:R-:W-:Y:S02]  /*5cb0*/  WARPGROUP.DEPBAR.LE gsb0, 0x0 ;  /* 0x00008000000079c5 */ /* 0x000fe40000010000 */
[----:B------:R-:W-:Y:S01]  /*5cc0*/  WARPGROUP.ARRIVE ;  /* 0x00000000000079c5 */ /* 0x000fe20000000000 */
[----:B------:R-:W-:Y:S01]  /*5cd0*/  UMOV UR31, 0xc0000010 ;  /* 0xc0000010001f7882 */ /* 0x000fe20000000000 */
[----:B------:R-:W-:Y:S01]  /*5ce0*/  UIADD3 UR34, UR14, 0x140, URZ ;  /* 0x000001400e227890 */ /* 0x000fe2000fffe03f */
[----:B------:R-:W-:Y:S03]  /*5cf0*/  STL.64 [R1], R4 ;  /* 0x0000000401007387 */ /* 0x000fe60000100a00 */
[----:B------:R-:W-:Y:S01]  /*5d00*/  QGMMA.64x32x32.F32.E4M3.E4M3 R200, gdesc[UR16], R200, UP0, gsb0 ;  /* 0x0060000010c879f3 */ /* 0x000fe2000b8008c8 */
[----:B------:R-:W-:Y:S01]  /*5d10*/  UMOV UR32, UR12 ;  /* 0x0000000c00207c82 */ /* 0x000fe20008000000 */
[----:B------:R-:W-:Y:S01]  /*5d20*/  UMOV UR33, UR13 ;  /* 0x0000000d00217c82 */ /* 0x000fe20008000000 */
[----:B------:R-:W-:Y:S01]  /*5d30*/  UMOV UR35, 0xc0000010 ;  /* 0xc000001000237882 */ /* 0x000fe20000000000 */
[----:B------:R-:W-:Y:S01]  /*5d40*/  UIADD3 UR38, UR14, 0x180, URZ ;  /* 0x000001800e267890 */ /* 0x000fe2000fffe03f */
[----:B------:R-:W-:Y:S01]  /*5d50*/  STL.64 [R1+0x8], R6 ;  /* 0x0000080601007387 */ /* 0x000fe20000100a00 */
[----:B------:R-:W-:Y:S01]  /*5d60*/  UMOV UR36, UR12 ;  /* 0x0000000c00247c82 */ /* 0x000fe20008000000 */
[----:B------:R-:W-:Y:S01]  /*5d70*/  UMOV UR37, UR13 ;  /* 0x0000000d00257c82 */ /* 0x000fe20008000000 */
[----:B------:R-:W-:Y:S01]  /*5d80*/  UMOV UR39, 0xc0000010 ;  /* 0xc000001000277882 */ /* 0x000fe20000000000 */
[----:B------:R-:W-:Y:S01]  /*5d90*/  UIADD3 UR16, UR12, 0x100, URZ ;  /* 0x000001000c107890 */ /* 0x000fe2000fffe03f */
[----:B------:R-:W-:Y:S04]  /*5da0*/  STL.64 [R1+0x10], R8 ;  /* 0x0000100801007387 */ /* 0x000fe80000100a00 */
[----:B------:R-:W-:Y:S04]  /*5db0*/  STL.64 [R1+0x18], R10 ;  /* 0x0000180a01007387 */ /* 0x000fe80000100a00 */
[----:B------:R0:W-:Y:S04]  /*5dc0*/  STL.64 [R1+0x20], R12 ;  /* 0x0000200c01007387 */ /* 0x0001e80000100a00 */
[----:B------:R-:W-:Y:S04]  /*5dd0*/  STL.64 [R1+0x28], R14 ;  /* 0x0000280e01007387 */ /* 0x000fe80000100a00 */
[----:B------:R-:W-:Y:S04]  /*5de0*/  STL.64 [R1+0x30], R16 ;  /* 0x0000301001007387 */ /* 0x000fe80000100a00 */
[----:B------:R1:W-:Y:S01]  /*5df0*/  STL.64 [R1+0x38], R18 ;  /* 0x0000381201007387 */ /* 0x0003e20000100a00 */
[----:B0-----:R-:W-:-:S03]  /*5e00*/  IMAD.MOV.U32 R13, RZ, RZ, R4 ;  /* 0x000000ffff0d7224 */ /* 0x001fc600078e0004 */
[----:B-1----:R0:W5:Y:S04]  /*5e10*/  LDL.LU.64 R18, [R1+0x3a0] ;  /* 0x0003a00001127983 */ /* 0x0021680000300a00 */
[----:B------:R0:W5:Y:S04]  /*5e20*/  LDL.LU.64 R16, [R1+0x398] ;  /* 0x0003980001107983 */ /* 0x0001680000300a00 */
[----:B------:R0:W5:Y:S04]  /*5e30*/  LDL.LU.64 R14, [R1+0x390] ;  /* 0x00039000010e7983 */ /* 0x0001680000300a00 */
[----:B------:R0:W5:Y:S04]  /*5e40*/  LDL.LU R12, [R1+0x388] ;  /* 0x00038800010c7983 */ /* 0x0001680000300800 */
[----:B------:R0:W5:Y:S01]  /*5e50*/  LDL.LU.64 R10, [R1+0x380] ;  /* 0x00038000010a7983 */ /* 0x0001620000300a00 */
[----:B------:R-:W-:-:S02]  /*5e60*/  WARPGROUP.DEPBAR.LE gsb0, 0x0 ;  /* 0x00008000000079c5 */ /* 0x000fc40000010000 */
[----:B------:R-:W-:Y:S01]  /*5e70*/  WARPGROUP.ARRIVE ;  /* 0x00000000000079c5 */ /* 0x000fe20000000000 */
[----:B------:R0:W5:Y:S04]  /*5e80*/  LDL.LU.64 R8, [R1+0x378] ;  /* 0x0003780001087983 */ /* 0x0001680000300a00 */
[----:B------:R0:W5:Y:S01]  /*5e90*/  LDL.LU.64 R6, [R1+0x370] ;  /* 0x0003700001067983 */ /* 0x0001620000300a00 */
[----:B------:R-:W-:Y:S03]  /*5ea0*/  QGMMA.64x32x32.F32.E4M3.E4M3 R168, gdesc[UR20], R168, UP0, gsb0 ;  /* 0x0060000014a879f3 */ /* 0x000fe6000b8008a8 */
[----:B------:R0:W5:Y:S01]  /*5eb0*/  LDL.LU.64 R4, [R1+0x368] ;  /* 0x0003680001047983 */ /* 0x0001620000300a00 */
[----:B------:R-:W-:Y:S01]  /*5ec0*/  UIADD3 UR6, UR6, 0x1, URZ ;  /* 0x0000000106067890 */ /* 0x000fe2000fffe03f */
[----:B------:R-:W-:-:S02]  /*5ed0*/  WARPGROUP.DEPBAR.LE gsb0, 0x0 ;  /* 0x00008000000079c5 */ /* 0x000fc40000010000 */
[----:B------:R-:W-:-:S06]  /*5ee0*/  WARPGROUP.ARRIVE ;  /* 0x00000000000079c5 */ /* 0x000fcc0000000000 */
[----:B------:R-:W-:Y:S03]  /*5ef0*/  QGMMA.64x32x32.F32.E4M3.E4M3 R136, gdesc[UR24], R136, UP0, gsb0 ;  /* 0x00600000188879f3 */ /* 0x000fe6000b800888 */
[----:B------:R-:W-:Y:S02]  /*5f00*/  WARPGROUP.DEPBAR.LE gsb0, 0x0 ;  /* 0x00008000000079c5 */ /* 0x000fe40000010000 */
[----:B------:R-:W-:-:S06]  /*5f10*/  WARPGROUP.ARRIVE ;  /* 0x00000000000079c5 */ /* 0x000fcc0000000000 */
[----:B------:R-:W-:Y:S03]  /*5f20*/  QGMMA.64x32x32.F32.E4M3.E4M3 R104, gdesc[UR28], R104, UP0, gsb0 ;  /* 0x006000001c6879f3 */ /* 0x000fe6000b800868 */
[----:B------:R-:W-:Y:S02]  /*5f30*/  WARPGROUP.DEPBAR.LE gsb0, 0x0 ;  /* 0x00008000000079c5 */ /* 0x000fe40000010000 */
[----:B------:R-:W-:-:S06]  /*5f40*/  WARPGROUP.ARRIVE ;  /* 0x00000000000079c5 */ /* 0x000fcc0000000000 */
[----:B------:R-:W-:Y:S03]  /*5f50*/  QGMMA.64x32x32.F32.E4M3.E4M3 R72, gdesc[UR32], R72, UP0, gsb0 ;  /* 0x00600000204879f3 */ /* 0x000fe6000b800848 */
[----:B------:R-:W-:Y:S02]  /*5f60*/  WARPGROUP.DEPBAR.LE gsb0, 0x0 ;  /* 0x00008000000079c5 */ /* 0x000fe40000010000 */
[----:B------:R-:W-:-:S06]  /*5f70*/  WARPGROUP.ARRIVE ;  /* 0x00000000000079c5 */ /* 0x000fcc0000000000 */
[----:B------:R-:W-:Y:S01]  /*5f80*/  QGMMA.64x32x32.F32.E4M3.E4M3 R40, gdesc[UR36], R40, UP0, gsb0 ;  /* 0x00600000242879f3 */ /* 0x000fe2000b800828 */
[----:B------:R-:W-:Y:S01]  /*5f90*/  UMOV UR36, UR16 ;  /* 0x0000001000247c82 */ /* 0x000fe20008000000 */
[----:B------:R-:W-:Y:S01]  /*5fa0*/  UMOV UR37, 0xc0000010 ;  /* 0xc000001000257882 */ /* 0x000fe20000000000 */
[----:B------:R-:W-:Y:S01]  /*5fb0*/  UMOV UR32, UR36 ;  /* 0x0000002400207c82 */ /* 0x000fe20008000000 */
        /* <DEDUP_REMOVED lines=32> */
[----:B------:R-:W-:-:S04]  /*61c0*/  UISETP.NE.AND UP0, UPT, UR6, UR43, UPT ;  /* 0x0000002b0600728c */ /* 0x000fc8000bf05270 */
[----:B------:R-:W-:-:S06]  /*61d0*/  USEL UR12, URZ, 0x1, UP0 ;  /* 0x000000013f0c7887 */ /* 0x000fcc0008000000 */
[----:B------:R-:W-:Y:S01]  /*61e0*/  ISETP.NE.AND P0, PT, RZ, UR12, PT ;  /* 0x0000000cff007c0c */ /* 0x000fe2000bf05270 */
[----:B------:R-:W-:-:S12]  /*61f0*/  WARPGROUP.DEPBAR.LE gsb0, 0x0 ;  /* 0x00008000000079c5 */ /* 0x000fd80000010000 */
[----:B0-----:R-:W-:Y:S05]  /*6200*/  @!P0 BRA `(.L_x_25) ;  /* 0x0000002800c48947 */ /* 0x001fea0003800000 */
[----:B------:R0:W-:Y:S04]  /*6210*/  STL [R1+0x3cc], R48 ;  /* 0x0003cc3001007387 */ /* 0x0001e80000100800 */
[----:B------:R1:W-:Y:S01]  /*6220*/  STL [R1+0x3c8], R49 ;  /* 0x0003c83101007387 */ /* 0x0003e20000100800 */
[----:B0-----:R-:W-:-:S03]  /*6230*/  IMAD.MOV.U32 R48, RZ, RZ, R13 ;  /* 0x000000ffff307224 */ /* 0x001fc600078e000d */
[----:B-1----:R-:W4:Y:S04]  /*6240*/  LDL R49, [R1+0x4] ;  /* 0x0000040001317983 */ /* 0x002f280000100800 */
[----:B------:R0:W-:Y:S04]  /*6250*/  STL [R1+0x3c4], R50 ;  /* 0x0003c43201007387 */ /* 0x0001e80000100800 */
[----:B0-----:R-:W2:Y:S04]  /*6260*/  LDL R50, [R1+0x8] ;  /* 0x0000080001327983 */ /* 0x001ea80000100800 */
[----:B------:R0:W-:Y:S04]  /*6270*/  STL [R1+0x3c0], R51 ;  /* 0x0003c03301007387 */ /* 0x0001e80000100800 */
[----:B0-----:R-:W3:Y:S04]  /*6280*/  LDL R51, [R1+0xc] ;  /* 0x00000c0001337983 */ /* 0x001ee80000100800 */
        /* <DEDUP_REMOVED lines=12> */
[----:B------:R-:W3:Y:S04]  /*6350*/  LDL.LU R13, [R1+0x68] ;  /* 0x00006800010d7983 */ /* 0x000ee80000300800 */
[----:B------:R0:W-:Y:S04]  /*6360*/  STL [R1+0x3a4], R26 ;  /* 0x0003a41a01007387 */ /* 0x0001e80000100800 */
[----:B0-----:R-:W3:Y:S04]  /*6370*/  LDL.LU R26, [R1+0x64] ;  /* 0x00006400011a7983 */ /* 0x001ee80000300800 */
        /* <DEDUP_REMOVED lines=26> */
[----:B-----5:R0:W-:Y:S04]  /*6520*/  STL [R1+0x36c], R12 ;  /* 0x00036c0c01007387 */ /* 0x0201e80000100800 */
[----:B0-----:R-:W3:Y:S04]  /*6530*/  LDL R12, [R1+0x2c] ;  /* 0x00002c00010c7983 */ /* 0x001ee80000100800 */
[----:B------:R0:W-:Y:S04]  /*6540*/  STL [R1+0x368], R11 ;  /* 0x0003680b01007387 */ /* 0x0001e80000100800 */
[----:B0-----:R-:W3:Y:S01]  /*6550*/  LDL R11, [R1+0x28] ;  /* 0x00002800010b7983 */ /* 0x001ee20000100800 */
[----:B------:R-:W-:-:S01]  /*6560*/  FADD R10, R48, R10 ;  /* 0x0000000a300a7221 */ /* 0x000fc20000000000 */
[----:B----4-:R-:W-:Y:S01]  /*6570*/  FADD R9, R49, R9 ;  /* 0x0000000931097221 */ /* 0x010fe20000000000 */
[----:B--2---:R-:W-:-:S01]  /*6580*/  FADD R8, R50, R8 ;  /* 0x0000000832087221 */ /* 0x004fc20000000000 */
[----:B------:R-:W2:Y:S01]  /*6590*/  LDL.LU R48, [R1+0x3cc] ;  /* 0x0003cc0001307983 */ /* 0x000ea20000300800 */
[----:B---3--:R-:W-:-:S01]  /*65a0*/  FADD R7, R51, R7 ;  /* 0x0000000733077221 */ /* 0x008fc20000000000 */
[----:B------:R-:W-:-:S02]  /*65b0*/  FADD R6, R52, R6 ;  /* 0x0000000634067221 */ /* 0x000fc40000000000 */
[----:B------:R-:W3:Y:S04]  /*65c0*/  LDL.LU R49, [R1+0x3c8] ;  /* 0x0003c80001317983 */ /* 0x000ee80000300800 */
[----:B------:R-:W4:Y:S04]  /*65d0*/  LDL.LU R50, [R1+0x3c4] ;  /* 0x0003c40001327983 */ /* 0x000f280000300800 */
[----:B------:R-:W4:Y:S01]  /*65e0*/  LDL.LU R51, [R1+0x3c0] ;  /* 0x0003c00001337983 */ /* 0x000f220000300800 */
[----:B------:R-:W-:-:S03]  /*65f0*/  FADD R5, R53, R5 ;  /* 0x0000000535057221 */ /* 0x000fc60000000000 */
[----:B------:R-:W4:Y:S04]  /*6600*/  LDL.LU R52, [R1+0x3bc] ;  /* 0x0003bc0001347983 */ /* 0x000f280000300800 */
[----:B------:R-:W4:Y:S01]  /*6610*/  LDL.LU R53, [R1+0x3b8] ;  /* 0x0003b80001357983 */ /* 0x000f220000300800 */
[----:B------:R-:W-:-:S03]  /*6620*/  FADD R4, R54, R4 ;  /* 0x0000000436047221 */ /* 0x000fc60000000000 */
[----:B------:R-:W4:Y:S01]  /*6630*/  LDL.LU R54, [R1+0x3b4] ;  /* 0x0003b40001367983 */ /* 0x000f220000300800 */
[----:B------:R-:W-:-:S03]  /*6640*/  FADD R3, R55, R3 ;  /* 0x0000000337037221 */ /* 0x000fc60000000000 */
[----:B------:R-:W4:Y:S01]  /*6650*/  LDL.LU R55, [R1+0x3b0] ;  /* 0x0003b00001377983 */ /* 0x000f220000300800 */
[----:B------:R-:W-:-:S03]  /*6660*/  FADD R2, R24, R2 ;  /* 0x0000000218027221 */ /* 0x000fc60000000000 */
[----:B------:R-:W4:Y:S01]  /*6670*/  LDL.LU R24, [R1+0x3ac] ;  /* 0x0003ac0001187983 */ /* 0x000f220000300800 */
[----:B------:R-:W-:-:S03]  /*6680*/  FADD R0, R25, R0 ;  /* 0x0000000019007221 */ /* 0x000fc60000000000 */
[----:B------:R-:W4:Y:S01]  /*6690*/  LDL.LU R25, [R1+0x3a8] ;  /* 0x0003a80001197983 */ /* 0x000f220000300800 */
[----:B------:R-:W-:-:S01]  /*66a0*/  FADD R20, R216, R20 ;  /* 0x00000014d8147221 */ /* 0x000fc20000000000 */
[----:B------:R-:W-:Y:S01]  /*66b0*/  FADD R13, R204, R13 ;  /* 0x0000000dcc0d7221 */ /* 0x000fe20000000000 */
        /* <DEDUP_REMOVED lines=18> */
[----:B------:R-:W-:-:S05]  /*67e0*/  FADD R35, R226, R35 ;  /* 0x00000023e2237221 */ /* 0x000fca0000000000 */
[----:B------:R0:W-:Y:S04]  /*67f0*/  STL [R1+0x40], R35 ;  /* 0x0000402301007387 */ /* 0x0001e80000100800 */
[----:B------:R1:W-:Y:S04]  /*6800*/  STL [R1+0x44], R34 ;  /* 0x0000442201007387 */ /* 0x0003e80000100800 */
[----:B------:R1:W-:Y:S01]  /*6810*/  STL [R1+0x48], R33 ;  /* 0x0000482101007387 */ /* 0x0003e20000100800 */
[----:B------:R-:W-:-:S03]  /*6820*/  FADD R19, R36, R19 ;  /* 0x0000001324137221 */ /* 0x000fc60000000000 */
[----:B------:R1:W-:Y:S04]  /*6830*/  STL [R1+0x4c], R32 ;  /* 0x00004c2001007387 */ /* 0x0003e80000100800 */
[----:B------:R1:W-:Y:S04]  /*6840*/  STL [R1+0x50], R31 ;  /* 0x0000501f01007387 */ /* 0x0003e80000100800 */
[----:B------:R1:W-:Y:S01]  /*6850*/  STL [R1+0x54], R30 ;  /* 0x0000541e01007387 */ /* 0x0003e20000100800 */
[----:B------:R-:W-:-:S03]  /*6860*/  FADD R18, R37, R18 ;  /* 0x0000001225127221 */ /* 0x000fc60000000000 */
[----:B------:R1:W-:Y:S04]  /*6870*/  STL [R1+0x58], R29 ;  /* 0x0000581d01007387 */ /* 0x0003e80000100800 */
[----:B------:R1:W-:Y:S01]  /*6880*/  STL [R1+0x5c], R28 ;  /* 0x00005c1c01007387 */ /* 0x0003e20000100800 */
[----:B------:R-:W-:-:S01]  /*6890*/  FADD R17, R38, R17 ;  /* 0x0000001126117221 */ /* 0x000fc20000000000 */
[----:B------:R-:W-:Y:S02]  /*68a0*/  FADD R16, R39, R16 ;  /* 0x0000001027107221 */ /* 0x000fe40000000000 */
[----:B------:R-:W2:Y:S04]  /*68b0*/  LDL.LU R39, [R1+0x6c] ;  /* 0x00006c0001277983 */ /* 0x000ea80000300800 */
[----:B------:R3:W-:Y:S04]  /*68c0*/  STL [R1+0x60], R27 ;  /* 0x0000601b01007387 */ /* 0x0007e80000100800 */
[----:B------:R-:W4:Y:S04]  /*68d0*/  LDL.LU R38, [R1+0x70] ;  /* 0x0000700001267983 */ /* 0x000f280000300800 */
[----:B------:R3:W-:Y:S01]  /*68e0*/  STL [R1+0x64], R26 ;  /* 0x0000641a01007387 */ /* 0x0007e20000100800 */
[----:B------:R-:W-:-:S03]  /*68f0*/  FADD R15, R12, R15 ;  /* 0x0000000f0c0f7221 */ /* 0x000fc60000000000 */
[----:B------:R-:W4:Y:S04]  /*6900*/  LDL.LU R37, [R1+0x74] ;  /* 0x0000740001257983 */ /* 0x000f280000300800 */
[----:B------:R3:W-:Y:S04]  /*6910*/  STL [R1+0x68], R13 ;  /* 0x0000680d01007387 */ /* 0x0007e80000100800 */
[----:B------:R-:W4:Y:S01]  /*6920*/  LDL.LU R36, [R1+0x78] ;  /* 0x0000780001247983 */ /* 0x000f220000300800 */
[----:B------:R-:W-:-:S03]  /*6930*/  FADD R14, R11, R14 ;  /* 0x0000000e0b0e7221 */ /* 0x000fc60000000000 */
[----:B0-----:R-:W4:Y:S04]  /*6940*/  LDL.LU R35, [R1+0x7c] ;  /* 0x00007c0001237983 */ /* 0x001f280000300800 */
[----:B-1----:R-:W4:Y:S04]  /*6950*/  LDL.LU R34, [R1+0x80] ;  /* 0x0000800001227983 */ /* 0x002f280000300800 */
[----:B------:R-:W4:Y:S04]  /*6960*/  LDL.LU R33, [R1+0x84] ;  /* 0x0000840001217983 */ /* 0x000f280000300800 */
[----:B------:R-:W4:Y:S04]  /*6970*/  LDL.LU R32, [R1+0x88] ;  /* 0x0000880001207983 */ /* 0x000f280000300800 */
[----:B------:R-:W4:Y:S04]  /*6980*/  LDL.LU R31, [R1+0x8c] ;  /* 0x00008c00011f7983 */ /* 0x000f280000300800 */
[----:B------:R-:W4:Y:S04]  /*6990*/  LDL.LU R30, [R1+0x90] ;  /* 0x00009000011e7983 */ /* 0x000f280000300800 */
[----:B------:R-:W4:Y:S04]  /*69a0*/  LDL.LU R29, [R1+0x94] ;  /* 0x00009400011d7983 */ /* 0x000f280000300800 */
[----:B------:R-:W4:Y:S04]  /*69b0*/  LDL.LU R28, [R1+0x98] ;  /* 0x00009800011c7983 */ /* 0x000f280000300800 */
[----:B---3--:R-:W3:Y:S04]  /*69c0*/  LDL.LU R27, [R1+0x9c] ;  /* 0x00009c00011b7983 */ /* 0x008ee80000300800 */
[----:B------:R-:W3:Y:S04]  /*69d0*/  LDL.LU R26, [R1+0xa0] ;  /* 0x0000a000011a7983 */ /* 0x000ee80000300800 */
[----:B------:R-:W3:Y:S04]  /*69e0*/  LDL.LU R13, [R1+0xa4] ;  /* 0x0000a400010d7983 */ /* 0x000ee80000300800 */
[----:B------:R-:W3:Y:S04]  /*69f0*/  LDL.LU R12, [R1+0xa8] ;  /* 0x0000a800010c7983 */ /* 0x000ee80000300800 */
[----:B------:R-:W3:Y:S01]  /*6a00*/  LDL.LU R11, [R1+0xac] ;  /* 0x0000ac00010b7983 */ /* 0x000ee20000300800 */
[----:B--2---:R-:W-:-:S01]  /*6a10*/  FADD R39, R205, R39 ;  /* 0x00000027cd277221 */ /* 0x004fc20000000000 */
[----:B----4-:R-:W-:-:S04]  /*6a20*/  FADD R38, R206, R38 ;  /* 0x00000026ce267221 */ /* 0x010fc80000000000 */
[----:B------:R0:W-:Y:S01]  /*6a30*/  STL [R1+0x6c], R39 ;  /* 0x00006c2701007387 */ /* 0x0001e20000100800 */
[----:B------:R-:W-:-:S03]  /*6a40*/  FADD R37, R207, R37 ;  /* 0x00000025cf257221 */ /* 0x000fc60000000000 */
        /* <DEDUP_REMOVED lines=19> */
[----:B---3--:R-:W-:-:S03]  /*6b80*/  FADD R27, R185, R27 ;  /* 0x0000001bb91b7221 */ /* 0x008fc60000000000 */
[----:B------:R3:W-:Y:S01]  /*6b90*/  STL [R1+0x98], R28 ;  /* 0x0000981c01007387 */ /* 0x0007e20000100800 */
[----:B------:R-:W-:-:S03]  /*6ba0*/  FADD R26, R186, R26 ;  /* 0x0000001aba1a7221 */ /* 0x000fc60000000000 */
[----:B------:R3:W-:Y:S01]  /*6bb0*/  STL [R1+0x9c], R27 ;  /* 0x00009c1b01007387 */ /* 0x0007e20000100800 */
[----:B------:R-:W-:-:S03]  /*6bc0*/  FADD R13, R187, R13 ;  /* 0x0000000dbb0d7221 */ /* 0x000fc60000000000 */
[----:B------:R3:W-:Y:S01]  /*6bd0*/  STL [R1+0xa0], R26 ;  /* 0x0000a01a01007387 */ /* 0x0007e20000100800 */
[----:B------:R-:W-:-:S03]  /*6be0*/  FADD R12, R188, R12 ;  /* 0x0000000cbc0c7221 */ /* 0x000fc60000000000 */
[----:B0-----:R-:W3:Y:S01]  /*6bf0*/  LDL.LU R39, [R1+0xb0] ;  /* 0x0000b00001277983 */ /* 0x001ee20000300800 */
[----:B------:R-:W-:-:S03]  /*6c00*/  FADD R11, R189, R11 ;  /* 0x0000000bbd0b7221 */ /* 0x000fc60000000000 */
[----:B------:R0:W-:Y:S04]  /*6c10*/  STL [R1+0xa4], R13 ;  /* 0x0000a40d01007387 */ /* 0x0001e80000100800 */
[----:B-1----:R-:W3:Y:S04]  /*6c20*/  LDL.LU R38, [R1+0xb4] ;  /* 0x0000b40001267983 */ /* 0x002ee80000300800 */
[----:B------:R1:W-:Y:S04]  /*6c30*/  STL [R1+0xa8], R12 ;  /* 0x0000a80c01007387 */ /* 0x0003e80000100800 */
[----:B--2---:R-:W2:Y:S04]  /*6c40*/  LDL.LU R37, [R1+0xb8] ;  /* 0x0000b80001257983 */ /* 0x004ea80000300800 */
[----:B------:R1:W-:Y:S04]  /*6c50*/  STL [R1+0xac], R11 ;  /* 0x0000ac0b01007387 */ /* 0x0003e80000100800 */
[----:B----4-:R-:W4:Y:S04]  /*6c60*/  LDL.LU R36, [R1+0xbc] ;  /* 0x0000bc0001247983 */ /* 0x010f280000300800 */
[----:B------:R-:W4:Y:S04]  /*6c70*/  LDL.LU R35, [R1+0xc0] ;  /* 0x0000c00001237983 */ /* 0x000f280000300800 */
        /* <DEDUP_REMOVED lines=9> */
[----:B0-----:R-:W3:Y:S04]  /*6d10*/  LDL.LU R13, [R1+0xe8] ;  /* 0x0000e800010d7983 */ /* 0x001ee80000300800 */
[----:B-1----:R-:W3:Y:S04]  /*6d20*/  LDL.LU R12, [R1+0xec] ;  /* 0x0000ec00010c7983 */ /* 0x002ee80000300800 */
[----:B------:R-:W3:Y:S01]  /*6d30*/  LDL.LU R11, [R1+0xf0] ;  /* 0x0000f000010b7983 */ /* 0x000ee20000300800 */
[----:B------:R-:W-:-:S01]  /*6d40*/  FADD R39, R190, R39 ;  /* 0x00000027be277221 */ /* 0x000fc20000000000 */
[----:B------:R-:W-:-:S04]  /*6d50*/  FADD R38, R191, R38 ;  /* 0x00000026bf267221 */ /* 0x000fc80000000000 */
[----:B------:R0:W-:Y:S01]  /*6d60*/  STL [R1+0xb0], R39 ;  /* 0x0000b02701007387 */ /* 0x0001e20000100800 */
[----:B--2---:R-:W-:-:S03]  /*6d70*/  FADD R37, R192, R37 ;  /* 0x00000025c0257221 */ /* 0x004fc60000000000 */
[----:B------:R1:W-:Y:S01]  /*6d80*/  STL [R1+0xb4], R38 ;  /* 0x0000b42601007387 */ /* 0x0003e20000100800 */
[----:B----4-:R-:W-:-:S03]  /*6d90*/  FADD R36, R193, R36 ;  /* 0x00000024c1247221 */ /* 0x010fc60000000000 */
        /* <DEDUP_REMOVED lines=381> */
[----:B0-----:R-:W4:Y:S01]  /*8570*/  LDL.LU R39, [R1+0x2d0] ;  /* 0x0002d00001277983 */ /* 0x001f220000300800 */
[----:B------:R-:W-:-:S03]  /*8580*/  FADD R11, R69, R11 ;  /* 0x0000000b450b7221 */ /* 0x000fc60000000000 */
[----:B------:R0:W-:Y:S04]  /*8590*/  STL [R1+0x2c4], R13 ;  /* 0x0002c40d01007387 */ /* 0x0001e80000100800 */
[----:B-1----:R-:W4:Y:S04]  /*85a0*/  LDL.LU R38, [R1+0x2d4] ;  /* 0x0002d40001267983 */ /* 0x002f280000300800 */
[----:B------:R1:W-:Y:S04]  /*85b0*/  STL [R1+0x2c8], R12 ;  /* 0x0002c80c01007387 */ /* 0x0003e80000100800 */
[----:B--2---:R-:W2:Y:S04]  /*85c0*/  LDL.LU R37, [R1+0x2d8] ;  /* 0x0002d80001257983 */ /* 0x004ea80000300800 */
[----:B------:R1:W-:Y:S04]  /*85d0*/  STL [R1+0x2cc], R11 ;  /* 0x0002cc0b01007387 */ /* 0x0003e80000100800 */
[----:B---3--:R-:W3:Y:S04]  /*85e0*/  LDL.LU R36, [R1+0x2dc] ;  /* 0x0002dc0001247983 */ /* 0x008ee80000300800 */
        /* <DEDUP_REMOVED lines=10> */
[----:B0-----:R-:W4:Y:S04]  /*8690*/  LDL.LU R13, [R1+0x308] ;  /* 0x00030800010d7983 */ /* 0x001f280000300800 */
[----:B-1----:R-:W4:Y:S04]  /*86a0*/  LDL.LU R12, [R1+0x30c] ;  /* 0x00030c00010c7983 */ /* 0x002f280000300800 */
[----:B------:R-:W4:Y:S01]  /*86b0*/  LDL.LU R11, [R1+0x310] ;  /* 0x00031000010b7983 */ /* 0x000f220000300800 */
[----:B------:R-:W-:-:S01]  /*86c0*/  FADD R39, R70, R39 ;  /* 0x0000002746277221 */ /* 0x000fc20000000000 */
[----:B------:R-:W-:-:S04]  /*86d0*/  FADD R38, R71, R38 ;  /* 0x0000002647267221 */ /* 0x000fc80000000000 */
[----:B------:R-:W-:Y:S01]  /*86e0*/  STL [R1+0x2d0], R39 ;  /* 0x0002d02701007387 */ /* 0x000fe20000100800 */
[----:B--2---:R-:W-:-:S03]  /*86f0*/  FADD R37, R40, R37 ;  /* 0x0000002528257221 */ /* 0x004fc60000000000 */
[----:B------:R-:W-:Y:S01]  /*8700*/  STL [R1+0x2d4], R38 ;  /* 0x0002d42601007387 */ /* 0x000fe20000100800 */
[----:B---3--:R-:W-:-:S03]  /*8710*/  FADD R36, R41, R36 ;  /* 0x0000002429247221 */ /* 0x008fc60000000000 */
[----:B------:R-:W-:Y:S01]  /*8720*/  STL [R1+0x2d8], R37 ;  /* 0x0002d82501007387 */ /* 0x000fe20000100800 */
[----:B----4-:R-:W-:-:S03]  /*8730*/  FADD R35, R42, R35 ;  /* 0x000000232a237221 */ /* 0x010fc60000000000 */
[----:B------:R-:W-:Y:S01]  /*8740*/  STL [R1+0x2dc], R36 ;  /* 0x0002dc2401007387 */ /* 0x000fe20000100800 */
[----:B------:R-:W-:-:S03]  /*8750*/  FADD R34, R43, R34 ;  /* 0x000000222b227221 */ /* 0x000fc60000000000 */
        /* <DEDUP_REMOVED lines=18> */
[----:B------:R0:W-:Y:S04]  /*8880*/  STL [R1+0x304], R26 ;  /* 0x0003041a01007387 */ /* 0x0001e80000100800 */
[----:B0-----:R-:W2:Y:S04]  /*8890*/  LDL.LU R26, [R1+0x314] ;  /* 0x00031400011a7983 */ /* 0x001ea80000300800 */
[----:B------:R-:W-:Y:S04]  /*88a0*/  STL [R1+0x308], R13 ;  /* 0x0003080d01007387 */ /* 0x000fe80000100800 */
[----:B------:R-:W3:Y:S01]  /*88b0*/  LDL.LU R27, [R1+0x318] ;  /* 0x00031800011b7983 */ /* 0x000ee20000300800 */
[----:B------:R-:W-:-:S01]  /*88c0*/  FADD R12, R53, R12 ;  /* 0x0000000c350c7221 */ /* 0x000fc20000000000 */
[----:B------:R-:W-:-:S04]  /*88d0*/  FADD R11, R54, R11 ;  /* 0x0000000b360b7221 */ /* 0x000fc80000000000 */
[----:B------:R0:W-:Y:S04]  /*88e0*/  STL [R1+0x30c], R12 ;  /* 0x00030c0c01007387 */ /* 0x0001e80000100800 */
[----:B------:R-:W4:Y:S04]  /*88f0*/  LDL.LU R28, [R1+0x31c] ;  /* 0x00031c00011c7983 */ /* 0x000f280000300800 */
[----:B------:R1:W-:Y:S04]  /*8900*/  STL [R1+0x310], R11 ;  /* 0x0003100b01007387 */ /* 0x0003e80000100800 */
        /* <DEDUP_REMOVED lines=14> */
[----:B--2---:R-:W-:-:S05]  /*89f0*/  FADD R26, R55, R26 ;  /* 0x0000001a371a7221 */ /* 0x004fca0000000000 */
[----:B------:R0:W-:Y:S01]  /*8a00*/  STL [R1+0x314], R26 ;  /* 0x0003141a01007387 */ /* 0x0001e20000100800 */
[----:B---3--:R-:W-:-:S03]  /*8a10*/  FADD R27, R24, R27 ;  /* 0x0000001b181b7221 */ /* 0x008fc60000000000 */
[----:B0-----:R-:W2:Y:S04]  /*8a20*/  LDL.LU R26, [R1+0x3a4] ;  /* 0x0003a400011a7983 */ /* 0x001ea80000300800 */
[----:B------:R0:W-:Y:S04]  /*8a30*/  STL [R1+0x318], R27 ;  /* 0x0003181b01007387 */ /* 0x0001e80000100800 */
[----:B0-----:R-:W3:Y:S01]  /*8a40*/  LDL.LU R27, [R1+0x3a0] ;  /* 0x0003a000011b7983 */ /* 0x001ee20000300800 */
[----:B----4-:R-:W-:-:S05]  /*8a50*/  FADD R28, R25, R28 ;  /* 0x0000001c191c7221 */ /* 0x010fca0000000000 */
[----:B------:R0:W-:Y:S04]  /*8a60*/  STL [R1+0x31c], R28 ;  /* 0x00031c1c01007387 */ /* 0x0001e80000100800 */
[----:B0-----:R-:W4:Y:S01]  /*8a70*/  LDL.LU R28, [R1+0x39c] ;  /* 0x00039c00011c7983 */ /* 0x001f220000300800 */
        /* <DEDUP_REMOVED lines=35> */
[----:B0-----:R0:W5:Y:S01]  /*8cb0*/  LDL.LU R12, [R1+0x36c] ;  /* 0x00036c00010c7983 */ /* 0x0011620000300800 */
[----:B------:R-:W-:Y:S01]  /*8cc0*/  UMOV UR6, URZ ;  /* 0x0000003f00067c82 */ /* 0x000fe20008000000 */
[----:B--2---:R-:W-:-:S05]  /*8cd0*/  FADD R11, R38, R11 ;  /* 0x0000000b260b7221 */ /* 0x004fca0000000000 */
[----:B------:R1:W-:Y:S01]  /*8ce0*/  STL [R1+0x350], R11 ;  /* 0x0003500b01007387 */ /* 0x0003e20000100800 */
[----:B---3--:R-:W-:-:S03]  /*8cf0*/  FADD R13, R13, R39 ;  /* 0x000000270d0d7221 */ /* 0x008fc60000000000 */
[----:B-1----:R0:W5:Y:S04]  /*8d00*/  LDL.LU R11, [R1+0x368] ;  /* 0x00036800010b7983 */ /* 0x0021680000300800 */
[----:B------:R0:W-:Y:S02]  /*8d10*/  STL [R1+0x354], R13 ;  /* 0x0003540d01007387 */ /* 0x0001e40000100800 */
.L_x_25:
[----:B------:R-:W-:Y:S05]  /*8d20*/  @!P1 BRA `(.L_x_26) ;  /* 0x0000000000049947 */ /* 0x000fea0003800000 */
[----:B------:R-:W-:Y:S01]  /*8d30*/  BPT.TRAP 0x1 ;  /* 0x000000040000795c */ /* 0x000fe20000300000 */
.L_x_26:
[----:B------:R-:W-:Y:S02]  /*8d40*/  UISETP.GT.U32.AND UP0, UPT, UR7, 0x1, UPT ;  /* 0x000000010700788c */ /* 0x000fe4000bf04070 */
[----:B------:R-:W-:-:S04]  /*8d50*/  ULEA UR13, UR44, UR9, 0x3 ;  /* 0x000000092c0d7291 */ /* 0x000fc8000f8e183f */
[----:B------:R-:W-:Y:S01]  /*8d60*/  UIADD3 UR13, UR13, 0x78, URZ ;  /* 0x000000780d0d7890 */ /* 0x000fe2000fffe03f */
[----:B------:R-:W-:-:S03]  /*8d70*/  PLOP3.LUT P0, PT, PT, PT, UP0, 0x80, 0x0 ;  /* 0x000000000000781c */ /* 0x000fc60003f0f008 */
[----:B------:R-:W-:-:S09]  /*8d80*/  UPRMT UR13, URZ, 0x654, UR13 ;  /* 0x000006543f0d7896 */ /* 0x000fd2000800000d */
[----:B------:R-:W-:Y:S01]  /*8d90*/  SYNCS.ARRIVE.TRANS64.RED.A1T0 RZ, [UR13], RZ ;  /* 0x000000ffffff79a7 */ /* 0x000fe2000810040d */
[----:B------:R-:W-:Y:S05]  /*8da0*/  @P0 BRA `(.L_x_27) ;  /* 0x0000000000040947 */ /* 0x000fea0003800000 */
[----:B------:R-:W-:Y:S01]  /*8db0*/  BPT.TRAP 0x1 ;  /* 0x000000040000795c */ /* 0x000fe20000300000 */
.L_x_27:
[----:B------:R-:W-:Y:S01]  /*8dc0*/  UIADD3 UR45, UR45, 0x1, URZ ;  /* 0x000000012d2d7890 */ /* 0x000fe2000fffe03f */
[C---:B-----5:R-:W-:Y:S01]  /*8dd0*/  ISETP.GT.AND P0, PT, R12.reuse, 0x1, PT ;  /* 0x000000010c00780c */ /* 0x060fe20003f04270 */
[----:B------:R-:W-:Y:S01]  /*8de0*/  UIADD3 UR44, UR44, 0x1, URZ ;  /* 0x000000012c2c7890 */ /* 0x000fe2000fffe03f */
[----:B------:R-:W-:Y:S01]  /*8df0*/  VIADD R12, R12, 0xffffffff ;  /* 0xffffffff0c0c7836 */ /* 0x000fe20000000000 */
[----:B------:R-:W-:Y:S02]  /*8e00*/  UISETP.NE.AND UP0, UPT, UR45, 0xf, UPT ;  /* 0x0000000f2d00788c */ /* 0x000fe4000bf05270 */
[----:B------:R-:W-:Y:S02]  /*8e10*/  UISETP.NE.AND UP1, UPT, UR44, 0xf, UPT ;  /* 0x0000000f2c00788c */ /* 0x000fe4000bf25270 */
[----:B------:R-:W-:Y:S02]  /*8e20*/  USEL UR13, URZ, 0x1, UP0 ;  /* 0x000000013f0d7887 */ /* 0x000fe40008000000 */
[----:B------:R-:W-:-:S02]  /*8e30*/  USEL UR45, UR45, URZ, UP0 ;  /* 0x0000003f2d2d7287 */ /* 0x000fc40008000000 */
[----:B------:R-:W-:Y:S02]  /*8e40*/  USEL UR44, UR44, URZ, UP1 ;  /* 0x0000003f2c2c7287 */ /* 0x000fe40008800000 */
[----:B------:R-:W-:Y:S01]  /*8e50*/  LOP3.LUT R11, R11, UR13, RZ, 0x3c, !PT ;  /* 0x0000000d0b0b7c12 */ /* 0x000fe2000f8e3cff */
[----:B------:R-:W-:Y:S01]  /*8e60*/  UMOV UR13, 0x1 ;  /* 0x00000001000d7882 */ /* 0x000fe20000000000 */
[----:B------:R-:W-:Y:S08]  /*8e70*/  @P0 BRA `(.L_x_28) ;  /* 0xffffffc8009c0947 */ /* 0x000ff0000383ffff */
.L_x_20:
[----:B------:R-:W-:-:S04]  /*8e80*/  UISETP.NE.AND UP0, UPT, UR6, URZ, UPT ;  /* 0x0000003f0600728c */ /* 0x000fc8000bf05270 */
[----:B------:R-:W-:-:S06]  /*8e90*/  USEL UR6, URZ, 0x1, !UP0 ;  /* 0x000000013f067887 */ /* 0x000fcc000c000000 */
[----:B------:R-:W-:-:S13]  /*8ea0*/  ISETP.NE.AND P0, PT, RZ, UR6, PT ;  /* 0x00000006ff007c0c */ /* 0x000fda000bf05270 */
[----:B------:R-:W-:Y:S05]  /*8eb0*/  @!P0 BRA `(.L_x_29) ;  /* 0x0000002800888947 */ /* 0x000fea0003800000 */
[----:B------:R1:W-:Y:S04]  /*8ec0*/  STL [R1+0x3b0], R53 ;  /* 0x0003b03501007387 */ /* 0x0003e80000100800 */
[----:B-1----:R-:W4:Y:S04]  /*8ed0*/  LDL.LU R53, [R1] ;  /* 0x0000000001357983 */ /* 0x002f280000300800 */
[----:B------:R1:W-:Y:S04]  /*8ee0*/  STL [R1+0x3ac], R54 ;  /* 0x0003ac3601007387 */ /* 0x0003e80000100800 */
[----:B-1----:R-:W5:Y:S04]  /*8ef0*/  LDL.LU R54, [R1+0x4] ;  /* 0x0000040001367983 */ /* 0x002f680000300800 */
[----:B------:R1:W-:Y:S04]  /*8f00*/  STL [R1+0x3a8], R55 ;  /* 0x0003a83701007387 */ /* 0x0003e80000100800 */
[----:B-1----:R-:W2:Y:S04]  /*8f10*/  LDL.LU R55, [R1+0x8] ;  /* 0x0000080001377983 */ /* 0x002ea80000300800 */
[----:B------:R1:W-:Y:S04]  /*8f20*/  STL [R1+0x3a4], R24 ;  /* 0x0003a41801007387 */ /* 0x0003e80000100800 */
[----:B-1----:R-:W3:Y:S04]  /*8f30*/  LDL.LU R24, [R1+0xc] ;  /* 0x00000c0001187983 */ /* 0x002ee80000300800 */
        /* <DEDUP_REMOVED lines=24> */
[----:B------:R-:W3:Y:S04]  /*90c0*/  LDL.LU R11, [R1+0x64] ;  /* 0x00006400010b7983 */ /* 0x000ee80000300800 */
[----:B------:R-:W3:Y:S04]  /*90d0*/  LDL.LU R12, [R1+0x68] ;  /* 0x00006800010c7983 */ /* 0x000ee80000300800 */
[----:B0-----:R-:W3:Y:S04]  /*90e0*/  LDL.LU R13, [R1+0x6c] ;  /* 0x00006c00010d7983 */ /* 0x001ee80000300800 */
[----:B------:R0:W-:Y:S04]  /*90f0*/  STL [R1+0x370], R37 ;  /* 0x0003702501007387 */ /* 0x0001e80000100800 */
[----:B0-----:R-:W3:Y:S04]  /*9100*/  LDL.LU R37, [R1+0x60] ;  /* 0x0000600001257983 */ /* 0x001ee80000300800 */
[----:B------:R0:W-:Y:S04]  /*9110*/  STL [R1+0x36c], R38 ;  /* 0x00036c2601007387 */ /* 0x0001e80000100800 */
[----:B0-----:R-:W3:Y:S04]  /*9120*/  LDL.LU R38, [R1+0x5c] ;  /* 0x00005c0001267983 */ /* 0x001ee80000300800 */
[----:B------:R0:W-:Y:S04]  /*9130*/  STL [R1+0x368], R39 ;  /* 0x0003682701007387 */ /* 0x0001e80000100800 */
[----:B0-----:R-:W3:Y:S01]  /*9140*/  LDL.LU R39, [R1+0x58] ;  /* 0x0000580001277983 */ /* 0x001ee20000300800 */
[----:B------:R-:W-:Y:S01]  /*9150*/  FADD R20, R216, R20 ;  /* 0x00000014d8147221 */ /* 0x000fe20000000000 */
[----:B------:R-:W-:Y:S01]  /*9160*/  FADD R21, R217, R21 ;  /* 0x00000015d9157221 */ /* 0x000fe20000000000 */
[----:B------:R-:W-:Y:S01]  /*9170*/  FADD R22, R218, R22 ;  /* 0x00000016da167221 */ /* 0x000fe20000000000 */
[----:B------:R-:W-:Y:S01]  /*9180*/  FADD R23, R219, R23 ;  /* 0x00000017db177221 */ /* 0x000fe20000000000 */
[----:B------:R-:W-:Y:S01]  /*9190*/  FADD R232, R220, R232 ;  /* 0x000000e8dce87221 */ /* 0x000fe20000000000 */
[----:B------:R-:W-:Y:S01]  /*91a0*/  FADD R233, R221, R233 ;  /* 0x000000e9dde97221 */ /* 0x000fe20000000000 */
[----:B----4-:R-:W-:-:S02]  /*91b0*/  FADD R10, R53, R10 ;  /* 0x0000000a350a7221 */ /* 0x010fc40000000000 */
[----:B------:R-:W4:Y:S01]  /*91c0*/  LDL.LU R53, [R1+0x3b0] ;  /* 0x0003b00001357983 */ /* 0x000f220000300800 */
[----:B-----5:R-:W-:-:S03]  /*91d0*/  FADD R9, R54, R9 ;  /* 0x0000000936097221 */ /* 0x020fc60000000000 */
[----:B------:R-:W5:Y:S01]  /*91e0*/  LDL.LU R54, [R1+0x3ac] ;  /* 0x0003ac0001367983 */ /* 0x000f620000300800 */
[----:B--2---:R-:W-:-:S03]  /*91f0*/  FADD R8, R55, R8 ;  /* 0x0000000837087221 */ /* 0x004fc60000000000 */
[----:B------:R-:W2:Y:S01]  /*9200*/  LDL.LU R55, [R1+0x3a8] ;  /* 0x0003a80001377983 */ /* 0x000ea20000300800 */
[----:B---3--:R-:W-:-:S03]  /*9210*/  FADD R7, R24, R7 ;  /* 0x0000000718077221 */ /* 0x008fc60000000000 */
[----:B------:R-:W3:Y:S01]  /*9220*/  LDL.LU R24, [R1+0x3a4] ;  /* 0x0003a40001187983 */ /* 0x000ee20000300800 */
[----:B------:R-:W-:-:S03]  /*9230*/  FADD R6, R25, R6 ;  /* 0x0000000619067221 */ /* 0x000fc60000000000 */
        /* <DEDUP_REMOVED lines=22> */
[----:B------:R-:W3:Y:S04]  /*93a0*/  LDL.LU R36, [R1+0x374] ;  /* 0x0003740001247983 */ /* 0x000ee80000300800 */
[----:B------:R-:W4:Y:S04]  /*93b0*/  LDL.LU R216, [R1+0x54] ;  /* 0x0000540001d87983 */ /* 0x000f280000300800 */
[----:B------:R-:W5:Y:S04]  /*93c0*/  LDL.LU R217, [R1+0x50] ;  /* 0x0000500001d97983 */ /* 0x000f680000300800 */
[----:B------:R-:W2:Y:S04]  /*93d0*/  LDL.LU R218, [R1+0x4c] ;  /* 0x00004c0001da7983 */ /* 0x000ea80000300800 */
[----:B------:R-:W3:Y:S04]  /*93e0*/  LDL.LU R219, [R1+0x48] ;  /* 0x0000480001db7983 */ /* 0x000ee80000300800 */
[----:B------:R-:W3:Y:S04]  /*93f0*/  LDL.LU R220, [R1+0x44] ;  /* 0x0000440001dc7983 */ /* 0x000ee80000300800 */
[----:B------:R-:W3:Y:S01]  /*9400*/  LDL.LU R221, [R1+0x40] ;  /* 0x0000400001dd7983 */ /* 0x000ee20000300800 */
[----:B------:R-:W-:Y:S01]  /*9410*/  FADD R37, R202, R37 ;  /* 0x00000025ca257221 */ /* 0x000fe20000000000 */
[----:B------:R-:W-:Y:S01]  /*9420*/  FADD R237, R225, R237 ;  /* 0x000000ede1ed7221 */ /* 0x000fe20000000000 */
[----:B------:R-:W-:Y:S01]  /*9430*/  FADD R236, R224, R236 ;  /* 0x000000ece0ec7221 */ /* 0x000fe20000000000 */
[----:B------:R-:W-:Y:S01]  /*9440*/  FADD R235, R223, R235 ;  /* 0x000000ebdfeb7221 */ /* 0x000fe20000000000 */
[----:B------:R-:W-:Y:S01]  /*9450*/  FADD R234, R222, R234 ;  /* 0x000000eadeea7221 */ /* 0x000fe20000000000 */
[----:B------:R-:W-:Y:S01]  /*9460*/  FADD R38, R201, R38 ;  /* 0x00000026c9267221 */ /* 0x000fe20000000000 */
[----:B------:R-:W-:Y:S01]  /*9470*/  FADD R39, R200, R39 ;  /* 0x00000027c8277221 */ /* 0x000fe20000000000 */
[----:B----4-:R-:W-:Y:S01]  /*9480*/  FADD R216, R231, R216 ;  /* 0x000000d8e7d87221 */ /* 0x010fe20000000000 */
[----:B-----5:R-:W-:Y:S01]  /*9490*/  FADD R217, R230, R217 ;  /* 0x000000d9e6d97221 */ /* 0x020fe20000000000 */
[----:B--2---:R-:W-:Y:S01]  /*94a0*/  FADD R218, R229, R218 ;  /* 0x000000dae5da7221 */ /* 0x004fe20000000000 */
[----:B---3--:R-:W-:Y:S01]  /*94b0*/  FADD R219, R228, R219 ;  /* 0x000000dbe4db7221 */ /* 0x008fe20000000000 */
[----:B------:R-:W-:Y:S01]  /*94c0*/  FADD R220, R227, R220 ;  /* 0x000000dce3dc7221 */ /* 0x000fe20000000000 */
[----:B------:R-:W-:-:S05]  /*94d0*/  FADD R221, R226, R221 ;  /* 0x000000dde2dd7221 */ /* 0x000fca0000000000 */
[----:B------:R-:W-:Y:S04]  /*94e0*/  STL [R1+0x40], R221 ;  /* 0x000040dd01007387 */ /* 0x000fe80000100800 */
[----:B------:R-:W-:Y:S04]  /*94f0*/  STL [R1+0x44], R220 ;  /* 0x000044dc01007387 */ /* 0x000fe80000100800 */
[----:B------:R-:W-:Y:S04]  /*9500*/  STL [R1+0x48], R219 ;  /* 0x000048db01007387 */ /* 0x000fe80000100800 */
[----:B------:R-:W-:Y:S04]  /*9510*/  STL [R1+0x4c], R218 ;  /* 0x00004cda01007387 */ /* 0x000fe80000100800 */
[----:B------:R-:W-:Y:S04]  /*9520*/  STL [R1+0x50], R217 ;  /* 0x000050d901007387 */ /* 0x000fe80000100800 */
[----:B------:R-:W-:Y:S04]  /*9530*/  STL [R1+0x54], R216 ;  /* 0x000054d801007387 */ /* 0x000fe80000100800 */
[----:B------:R0:W-:Y:S04]  /*9540*/  STL [R1+0x60], R37 ;  /* 0x0000602501007387 */ /* 0x0001e80000100800 */
[----:B------:R-:W-:Y:S04]  /*9550*/  STL [R1+0x58], R39 ;  /* 0x0000582701007387 */ /* 0x000fe80000100800 */
[----:B0-----:R-:W2:Y:S01]  /*9560*/  LDL.LU R37, [R1+0x70] ;  /* 0x0000700001257983 */ /* 0x001ea20000300800 */
[----:B------:R-:W-:-:S03]  /*9570*/  FADD R11, R203, R11 ;  /* 0x0000000bcb0b7221 */ /* 0x000fc60000000000 */
[----:B------:R0:W-:Y:S04]  /*9580*/  STL [R1+0x5c], R38 ;  /* 0x00005c2601007387 */ /* 0x0001e80000100800 */
[----:B0-----:R-:W3:Y:S01]  /*9590*/  LDL.LU R38, [R1+0x74] ;  /* 0x0000740001267983 */ /* 0x001ee20000300800 */
[----:B------:R-:W-:-:S03]  /*95a0*/  FADD R12, R204, R12 ;  /* 0x0000000ccc0c7221 */ /* 0x000fc60000000000 */
[----:B------:R-:W4:Y:S01]  /*95b0*/  LDL.LU R39, [R1+0x78] ;  /* 0x0000780001277983 */ /* 0x000f220000300800 */
[----:B------:R-:W-:-:S03]  /*95c0*/  FADD R13, R205, R13 ;  /* 0x0000000dcd0d7221 */ /* 0x000fc60000000000 */
[----:B------:R0:W-:Y:S04]  /*95d0*/  STL [R1+0x64], R11 ;  /* 0x0000640b01007387 */ /* 0x0001e80000100800 */
[----:B------:R-:W5:Y:S04]  /*95e0*/  LDL.LU R205, [R1+0x88] ;  /* 0x0000880001cd7983 */ /* 0x000f680000300800 */
[----:B------:R1:W-:Y:S04]  /*95f0*/  STL [R1+0x68], R12 ;  /* 0x0000680c01007387 */ /* 0x0003e80000100800 */
[----:B------:R-:W5:Y:S04]  /*9600*/  LDL.LU R204, [R1+0x8c] ;  /* 0x00008c0001cc7983 */ /* 0x000f680000300800 */
[----:B------:R-:W5:Y:S04]  /*9610*/  LDL.LU R203, [R1+0x90] ;  /* 0x0000900001cb7983 */ /* 0x000f680000300800 */
[----:B------:R1:W-:Y:S04]  /*9620*/  STL [R1+0x6c], R13 ;  /* 0x00006c0d01007387 */ /* 0x0003e80000100800 */
[----:B------:R-:W5:Y:S04]  /*9630*/  LDL.LU R202, [R1+0x94] ;  /* 0x0000940001ca7983 */ /* 0x000f680000300800 */
        /* <DEDUP_REMOVED lines=18> */
[----:B0-----:R-:W5:Y:S04]  /*9760*/  LDL.LU R11, [R1+0xe0] ;  /* 0x0000e000010b7983 */ /* 0x001f680000300800 */
[----:B-1----:R-:W5:Y:S04]  /*9770*/  LDL.LU R12, [R1+0xe4] ;  /* 0x0000e400010c7983 */ /* 0x002f680000300800 */
[----:B------:R-:W5:Y:S01]  /*9780*/  LDL.LU R13, [R1+0xe8] ;  /* 0x0000e800010d7983 */ /* 0x000f620000300800 */
[----:B--2---:R-:W-:-:S05]  /*9790*/  FADD R37, R206, R37 ;  /* 0x00000025ce257221 */ /* 0x004fca0000000000 */
[----:B------:R0:W-:Y:S01]  /*97a0*/  STL [R1+0x70], R37 ;  /* 0x0000702501007387 */ /* 0x0001e20000100800 */
[----:B---3--:R-:W-:-:S03]  /*97b0*/  FADD R38, R207, R38 ;  /* 0x00000026cf267221 */ /* 0x008fc60000000000 */
[----:B0-----:R-:W2:Y:S01]  /*97c0*/  LDL.LU R37, [R1+0x370] ;  /* 0x0003700001257983 */ /* 0x001ea20000300800 */
[----:B----4-:R-:W-:-:S03]  /*97d0*/  FADD R39, R208, R39 ;  /* 0x00000027d0277221 */ /* 0x010fc60000000000 */
[----:B------:R-:W3:Y:S04]  /*97e0*/  LDL.LU R206, [R1+0x84] ;  /* 0x0000840001ce7983 */ /* 0x000ee80000300800 */
[----:B------:R0:W-:Y:S04]  /*97f0*/  STL [R1+0x74], R38 ;  /* 0x0000742601007387 */ /* 0x0001e80000100800 */
[----:B0-----:R-:W4:Y:S04]  /*9800*/  LDL.LU R38, [R1+0x36c] ;  /* 0x00036c0001267983 */ /* 0x001f280000300800 */
[----:B------:R-:W2:Y:S04]  /*9810*/  LDL.LU R207, [R1+0x80] ;  /* 0x0000800001cf7983 */ /* 0x000ea80000300800 */
[----:B------:R0:W-:Y:S04]  /*9820*/  STL [R1+0x78], R39 ;  /* 0x0000782701007387 */ /* 0x0001e80000100800 */
[----:B0-----:R-:W4:Y:S04]  /*9830*/  LDL.LU R39, [R1+0x368] ;  /* 0x0003680001277983 */ /* 0x001f280000300800 */
[----:B------:R-:W4:Y:S01]  /*9840*/  LDL.LU R208, [R1+0x7c] ;  /* 0x00007c0001d07983 */ /* 0x000f220000300800 */
[----:B-----5:R-:W-:Y:S01]  /*9850*/  FADD R205, R212, R205 ;  /* 0x000000cdd4cd7221 */ /* 0x020fe20000000000 */
[----:B------:R-:W-:Y:S01]  /*9860*/  FADD R204, R213, R204 ;  /* 0x000000ccd5cc7221 */ /* 0x000fe20000000000 */
        /* <DEDUP_REMOVED lines=23> */
[----:B---3--:R-:W-:Y:S01]  /*99e0*/  FADD R206, R211, R206 ;  /* 0x000000ced3ce7221 */ /* 0x008fe20000000000 */
[----:B--2---:R-:W-:Y:S01]  /*99f0*/  FADD R207, R210, R207 ;  /* 0x000000cfd2cf7221 */ /* 0x004fe20000000000 */
[----:B----4-:R-:W-:-:S05]  /*9a00*/  FADD R208, R209, R208 ;  /* 0x000000d0d1d07221 */ /* 0x010fca0000000000 */
[----:B------:R0:W-:Y:S04]  /*9a10*/  STL [R1+0x7c], R208 ;  /* 0x00007cd001007387 */ /* 0x0001e80000100800 */
        /* <DEDUP_REMOVED lines=24> */
[----:B------:R-:W5:Y:S04]  /*9ba0*/  LDL.LU R211, [R1+0xec] ;  /* 0x0000ec0001d37983 */ /* 0x000f680000300800 */
[----:B------:R5:W-:Y:S04]  /*9bb0*/  STL [R1+0xe0], R11 ;  /* 0x0000e00b01007387 */ /* 0x000be80000100800 */
[----:B------:R-:W5:Y:S04]  /*9bc0*/  LDL.LU R210, [R1+0xf0] ;  /* 0x0000f00001d27983 */ /* 0x000f680000300800 */
[----:B------:R5:W-:Y:S04]  /*9bd0*/  STL [R1+0xe4], R12 ;  /* 0x0000e40c01007387 */ /* 0x000be80000100800 */
[----:B------:R-:W5:Y:S04]  /*9be0*/  LDL.LU R209, [R1+0xf4] ;  /* 0x0000f40001d17983 */ /* 0x000f680000300800 */
[----:B------:R5:W-:Y:S04]  /*9bf0*/  STL [R1+0xe8], R13 ;  /* 0x0000e80d01007387 */ /* 0x000be80000100800 */
[----:B0-----:R-:W5:Y:S04]  /*9c00*/  LDL.LU R208, [R1+0xf8] ;  /* 0x0000f80001d07983 */ /* 0x001f680000300800 */
[----:B-1----:R-:W5:Y:S04]  /*9c10*/  LDL.LU R207, [R1+0xfc] ;  /* 0x0000fc0001cf7983 */ /* 0x002f680000300800 */
[----:B--2---:R-:W2:Y:S04]  /*9c20*/  LDL.LU R206, [R1+0x100] ;  /* 0x0001000001ce7983 */ /* 0x004ea80000300800 */
[----:B---3--:R-:W3:Y:S04]  /*9c30*/  LDL.LU R205, [R1+0x104] ;  /* 0x0001040001cd7983 */ /* 0x008ee80000300800 */
[----:B----4-:R-:W4:Y:S04]  /*9c40*/  LDL.LU R204, [R1+0x108] ;  /* 0x0001080001cc7983 */ /* 0x010f280000300800 */
[----:B-----5:R-:W5:Y:S04]  /*9c50*/  LDL.LU R203, [R1+0x10c] ;  /* 0x00010c0001cb7983 */ /* 0x020f680000300800 */
        /* <DEDUP_REMOVED lines=21> */
[----:B------:R-:W5:Y:S01]  /*9db0*/  LDL.LU R13, [R1+0x164] ;  /* 0x00016400010d7983 */ /* 0x000f620000300800 */
[----:B------:R-:W-:-:S05]  /*9dc0*/  FADD R211, R173, R211 ;  /* 0x000000d3add37221 */ /* 0x000fca0000000000 */
[----:B------:R0:W-:Y:S01]  /*9dd0*/  STL [R1+0xec], R211 ;  /* 0x0000ecd301007387 */ /* 0x0001e20000100800 */
[----:B------:R-:W-:-:S05]  /*9de0*/  FADD R210, R174, R210 ;  /* 0x000000d2aed27221 */ /* 0x000fca0000000000 */
[----:B------:R1:W-:Y:S01]  /*9df0*/  STL [R1+0xf0], R210 ;  /* 0x0000f0d201007387 */ /* 0x0003e20000100800 */
[----:B------:R-:W-:-:S05]  /*9e00*/  FADD R209, R175, R209 ;  /* 0x000000d1afd17221 */ /* 0x000fca0000000000 */
[----:B------:R1:W-:Y:S01]  /*9e10*/  STL [R1+0xf4], R209 ;  /* 0x0000f4d101007387 */ /* 0x0003e20000100800 */
[----:B------:R-:W-:Y:S01]  /*9e20*/  FADD R208, R176, R208 ;  /* 0x000000d0b0d07221 */ /* 0x000fe20000000000 */
[----:B------:R-:W-:-:S04]  /*9e30*/  FADD R207, R177, R207 ;  /* 0x000000cfb1cf7221 */ /* 0x000fc80000000000 */
[----:B------:R1:W-:Y:S01]  /*9e40*/  STL [R1+0xf8], R208 ;  /* 0x0000f8d001007387 */ /* 0x0003e20000100800 */
[----:B--2---:R-:W-:-:S03]  /*9e50*/  FADD R206, R178, R206 ;  /* 0x000000ceb2ce7221 */ /* 0x004fc60000000000 */
[----:B------:R2:W-:Y:S01]  /*9e60*/  STL [R1+0xfc], R207 ;  /* 0x0000fccf01007387 */ /* 0x0005e20000100800 */
[----:B---3--:R-:W-:-:S03]  /*9e70*/  FADD R205, R179, R205 ;  /* 0x000000cdb3cd7221 */ /* 0x008fc60000000000 */
[----:B------:R3:W-:Y:S01]  /*9e80*/  STL [R1+0x100], R206 ;  /* 0x000100ce01007387 */ /* 0x0007e20000100800 */
[----:B----4-:R-:W-:-:S03]  /*9e90*/  FADD R204, R180, R204 ;  /* 0x000000ccb4cc7221 */ /* 0x010fc60000000000 */
[----:B------:R4:W-:Y:S01]  /*9ea0*/  STL [R1+0x104], R205 ;  /* 0x000104cd01007387 */ /* 0x0009e20000100800 */
[----:B-----5:R-:W-:-:S03]  /*9eb0*/  FADD R203, R181, R203 ;  /* 0x000000cbb5cb7221 */ /* 0x020fc60000000000 */
        /* <DEDUP_REMOVED lines=42> */
[----:B0-----:R-:W5:Y:S01]  /*a160*/  LDL.LU R211, [R1+0x168] ;  /* 0x0001680001d37983 */ /* 0x001f620000300800 */
[----:B------:R-:W-:-:S03]  /*a170*/  FADD R13, R139, R13 ;  /* 0x0000000d8b0d7221 */ /* 0x000fc60000000000 */
[----:B------:R0:W-:Y:S04]  /*a180*/  STL [R1+0x15c], R11 ;  /* 0x00015c0b01007387 */ /* 0x0001e80000100800 */
[----:B-1----:R-:W5:Y:S04]  /*a190*/  LDL.LU R210, [R1+0x16c] ;  /* 0x00016c0001d27983 */ /* 0x002f680000300800 */
[----:B------:R1:W-:Y:S04]  /*a1a0*/  STL [R1+0x160], R12 ;  /* 0x0001600c01007387 */ /* 0x0003e80000100800 */
[----:B------:R-:W5:Y:S04]  /*a1b0*/  LDL.LU R209, [R1+0x170] ;  /* 0x0001700001d17983 */ /* 0x000f680000300800 */
[----:B------:R1:W-:Y:S04]  /*a1c0*/  STL [R1+0x164], R13 ;  /* 0x0001640d01007387 */ /* 0x0003e80000100800 */
[----:B------:R-:W5:Y:S04]  /*a1d0*/  LDL.LU R208, [R1+0x174] ;  /* 0x0001740001d07983 */ /* 0x000f680000300800 */
        /* <DEDUP_REMOVED lines=27> */
[----:B------:R-:W-:Y:S01]  /*a390*/  FADD R211, R140, R211 ;  /* 0x000000d38cd37221 */ /* 0x000fe20000000000 */
[----:B------:R-:W-:-:S04]  /*a3a0*/  FADD R210, R141, R210 ;  /* 0x000000d28dd27221 */ /* 0x000fc80000000000 */
[----:B------:R0:W-:Y:S01]  /*a3b0*/  STL [R1+0x168], R211 ;  /* 0x000168d301007387 */ /* 0x0001e20000100800 */
[----:B------:R-:W-:-:S03]  /*a3c0*/  FADD R209, R142, R209 ;  /* 0x000000d18ed17221 */ /* 0x000fc60000000000 */
[----:B------:R1:W-:Y:S01]  /*a3d0*/  STL [R1+0x16c], R210 ;  /* 0x00016cd201007387 */ /* 0x0003e20000100800 */
[----:B------:R-:W-:-:S03]  /*a3e0*/  FADD R208, R143, R208 ;  /* 0x000000d08fd07221 */ /* 0x000fc60000000000 */
        /* <DEDUP_REMOVED lines=150> */
[----:B--2---:R-:W2:Y:S04]  /*ad50*/  LDL.LU R209, [R1+0x268] ;  /* 0x0002680001d17983 */ /* 0x004ea80000300800 */
[----:B------:R1:W-:Y:S04]  /*ad60*/  STL [R1+0x25c], R13 ;  /* 0x00025c0d01007387 */ /* 0x0003e80000100800 */
        /* <DEDUP_REMOVED lines=178> */
[----:B------:R-:W-:Y:S01]  /*b890*/  FADD R12, R38, R12 ;  /* 0x0000000c260c7221 */ /* 0x000fe20000000000 */
[----:B------:R-:W-:-:S05]  /*b8a0*/  FADD R13, R13, R39 ;  /* 0x000000270d0d7221 */ /* 0x000fca0000000000 */
[----:B------:R1:W-:Y:S04]  /*b8b0*/  STL [R1+0x354], R13 ;  /* 0x0003540d01007387 */ /* 0x0003e80000100800 */
[----:B------:R1:W-:Y:S04]  /*b8c0*/  STL [R1+0x34c], R11 ;  /* 0x00034c0b01007387 */ /* 0x0003e80000100800 */
[----:B------:R1:W-:Y:S02]  /*b8d0*/  STL [R1+0x350], R12 ;  /* 0x0003500c01007387 */ /* 0x0003e40000100800 */
.L_x_29:
[----:B-1----:R-:W1:Y:S02]  /*b8e0*/  LDC R11, c[0x0][0x28c] ;  /* 0x0000a300ff0b7b82 */ /* 0x002e640000000800 */
[----:B-1----:R-:W-:-:S13]  /*b8f0*/  ISETP.GE.AND P0, PT, R11, 0x1, PT ;  /* 0x000000010b00780c */ /* 0x002fda0003f06270 */
[----:B------:R-:W-:Y:S05]  /*b900*/  @!P0 BRA `(.L_x_30) ;  /* 0x0000000000488947 */ /* 0x000fea0003800000 */
[----:B------:R-:W-:-:S06]  /*b910*/  UISETP.NE.AND UP0, UPT, UR8, 0x3, UPT ;  /* 0x000000030800788c */ /* 0x000fcc000bf05270 */
[----:B------:R-:W-:-:S13]  /*b920*/  PLOP3.LUT P0, PT, PT, PT, UP0, 0x80, 0x0 ;  /* 0x000000000000781c */ /* 0x000fda0003f0f008 */
[----:B------:R-:W-:Y:S05]  /*b930*/  @!P0 BRA `(.L_x_31) ;  /* 0x0000000000048947 */ /* 0x000fea0003800000 */
[----:B------:R-:W-:Y:S01]  /*b940*/  BPT.TRAP 0x1 ;  /* 0x000000040000795c */ /* 0x000fe20000300000 */
.L_x_31:
[----:B------:R-:W-:-:S04]  /*b950*/  UISETP.LT.AND UP0, UPT, UR11, 0x1, UPT ;  /* 0x000000010b00788c */ /* 0x000fc8000bf01270 */
[----:B------:R-:W-:Y:S02]  /*b960*/  USEL UR6, UR11, 0x1, UP0 ;  /* 0x000000010b067887 */ /* 0x000fe40008000000 */
[----:B------:R-:W-:Y:S02]  /*b970*/  UISETP.GT.U32.AND UP0, UPT, UR7, 0x1, UPT ;  /* 0x000000010700788c */ /* 0x000fe4000bf04070 */
[----:B------:R-:W-:-:S04]  /*b980*/  UIADD3 UR6, UR5, UR11, -UR6 ;  /* 0x0000000b05067290 */ /* 0x000fc8000fffe806 */
[----:B------:R-:W-:Y:S01]  /*b990*/  UIMAD.WIDE.U32 UR12, UR6, -0x77777777, URZ ;  /* 0x88888889060c78a5 */ /* 0x000fe2000f8e003f */
[----:B------:R-:W-:-:S03]  /*b9a0*/  PLOP3.LUT P0, PT, PT, PT, UP0, 0x80, 0x0 ;  /* 0x000000000000781c */ /* 0x000fc60003f0f008 */
[----:B------:R-:W-:-:S04]  /*b9b0*/  USHF.R.U32.HI UR12, URZ, 0x3, UR13 ;  /* 0x000000033f0c7899 */ /* 0x000fc8000801160d */
[----:B------:R-:W-:-:S04]  /*b9c0*/  UIMAD UR6, UR12, -0xf, UR6 ;  /* 0xfffffff10c0678a4 */ /* 0x000fc8000f8e0206 */
[----:B------:R-:W-:-:S04]  /*b9d0*/  ULEA UR6, UR6, UR9, 0x3 ;  /* 0x0000000906067291 */ /* 0x000fc8000f8e183f */
[----:B------:R-:W-:-:S04]  /*b9e0*/  UIADD3 UR6, UR6, 0x78, URZ ;  /* 0x0000007806067890 */ /* 0x000fc8000fffe03f */
[----:B------:R-:W-:-:S09]  /*b9f0*/  UPRMT UR6, URZ, 0x654, UR6 ;  /* 0x000006543f067896 */ /* 0x000fd20008000006 */
[----:B------:R-:W-:Y:S01]  /*ba00*/  SYNCS.ARRIVE.TRANS64.RED.A1T0 RZ, [UR6], RZ ;  /* 0x000000ffffff79a7 */ /* 0x000fe20008100406 */
[----:B------:R-:W-:Y:S05]  /*ba10*/  @P0 BRA `(.L_x_30) ;  /* 0x0000000000040947 */ /* 0x000fea0003800000 */
[----:B------:R-:W-:Y:S01]  /*ba20*/  BPT.TRAP 0x1 ;  /* 0x000000040000795c */ /* 0x000fe20000300000 */
.L_x_30:
[----:B------:R-:W4:Y:S01]  /*ba30*/  LDL.LU R11, [R1+0x360] ;  /* 0x00036000010b7983 */ /* 0x000f220000300800 */
[----:B------:R-:W1:Y:S01]  /*ba40*/  LDC R12, c[0x0][0x288] ;  /* 0x0000a200ff0c7b82 */ /* 0x000e620000000800 */
[----:B0-----:R-:W0:Y:S01]  /*ba50*/  S2R R13, SR_TID.X ;  /* 0x00000000000d7919 */ /* 0x001e220000002100 */
[----:B------:R-:W-:Y:S02]  /*ba60*/  UIADD3 UR9, UR11, UR5, URZ ;  /* 0x000000050b097290 */ /* 0x000fe4000fffe03f */
[----:B------:R-:W-:Y:S01]  /*ba70*/  USHF.R.S32.HI UR10, URZ, 0x1f, UR42 ;  /* 0x0000001f3f0a7899 */ /* 0x000fe2000801142a */
[----:B------:R-:W5:Y:S01]  /*ba80*/  LDL.LU R25, [R1+0x364] ;  /* 0x0003640001197983 */ /* 0x000f620000300800 */
[----:B------:R-:W-:Y:S01]  /*ba90*/  UISETP.GT.U32.AND UP0, UPT, UR9, 0xe, UPT ;  /* 0x0000000e0900788c */ /* 0x000fe2000bf04070 */
[----:B------:R-:W-:Y:S01]  /*baa0*/  IMAD.MOV.U32 R40, RZ, RZ, -0x1 ;  /* 0xffffffffff287424 */ /* 0x000fe200078e00ff */
[----:B------:R-:W-:Y:S01]  /*bab0*/  ULDC.64 UR14, c[0x0][0x5d0] ;  /* 0x00017400000e7ab9 */ /* 0x000fe20000000a00 */
[----:B------:R-:W-:Y:S01]  /*bac0*/  ULDC UR6, c[0x0][0x284] ;  /* 0x0000a10000067ab9 */ /* 0x000fe20000000800 */
[----:B------:R-:W-:-:S02]  /*bad0*/  UIMAD UR5, UR10, UR14, URZ ;  /* 0x0000000e0a0572a4 */ /* 0x000fc4000f8e023f */
[----:B------:R-:W-:Y:S02]  /*bae0*/  UISETP.LT.U32.AND UP0, UPT, UR11, 0xf, UP0 ;  /* 0x0000000f0b00788c */ /* 0x000fe40008701070 */
[----:B------:R-:W-:Y:S02]  /*baf0*/  UISETP.GE.U32.AND UP1, UPT, UR11, 0xf, UPT ;  /* 0x0000000f0b00788c */ /* 0x000fe4000bf26070 */
[----:B------:R-:W-:-:S04]  /*bb00*/  UIMAD.WIDE.U32 UR12, UR9, -0x77777777, URZ ;  /* 0x88888889090c78a5 */ /* 0x000fc8000f8e003f */
[----:B------:R-:W-:Y:S01]  /*bb10*/  USHF.R.U32.HI UR12, URZ, 0x3, UR13 ;  /* 0x000000033f0c7899 */ /* 0x000fe2000801160d */
[----:B0-----:R-:W-:Y:S02]  /*bb20*/  IMAD.SHL.U32 R30, R13, 0x2, RZ ;  /* 0x000000020d1e7824 */ /* 0x001fe400078e00ff */
[----:B----4-:R-:W-:Y:S01]  /*bb30*/  IMAD R31, R11, 0xe0, RZ ;  /* 0x000000e00b1f7824 */ /* 0x010fe200078e02ff */
[----:B------:R-:W-:-:S04]  /*bb40*/  LOP3.LUT R11, R13, 0x3, RZ, 0xc0, !PT ;  /* 0x000000030d0b7812 */ /* 0x000fc800078ec0ff */
[----:B-1----:R-:W-:Y:S01]  /*bb50*/  ISETP.GE.AND P0, PT, R31, R12, PT ;  /* 0x0000000c1f00720c */ /* 0x002fe20003f06270 */
[----:B------:R-:W-:Y:S01]  /*bb60*/  IMAD R32, R11, -0x2, R12 ;  /* 0xfffffffe0b207824 */ /* 0x000fe200078e020c */
[--C-:B------:R-:W-:Y:S01]  /*bb70*/  SHF.R.U32.HI R12, RZ, 0x7, R13.reuse ;  /* 0x00000007ff0c7819 */ /* 0x100fe2000001160d */
[----:B-----5:R-:W-:Y:S01]  /*bb80*/  IMAD.WIDE R36, R25, 0x100, RZ ;  /* 0x0000010019247825 */ /* 0x020fe200078e02ff */
[----:B------:R-:W-:Y:S02]  /*bb90*/  SHF.R.U32.HI R11, RZ, 0x2, R13 ;  /* 0x00000002ff0b7819 */ /* 0x000fe4000001160d */
[----:B------:R-:W-:Y:S01]  /*bba0*/  LOP3.LUT R13, R13, 0x60, RZ, 0xc0, !PT ;  /* 0x000000600d0d7812 */ /* 0x000fe200078ec0ff */
[----:B------:R-:W-:Y:S01]  /*bbb0*/  IMAD.IADD R32, R32, 0x1, -R31 ;  /* 0x0000000120207824 */ /* 0x000fe200078e0a1f */
[----:B------:R-:W-:Y:S02]  /*bbc0*/  LOP3.LUT R24, R11, 0x7, RZ, 0xc0, !PT ;  /* 0x000000070b187812 */ /* 0x000fe400078ec0ff */
[----:B------:R-:W-:-:S02]  /*bbd0*/  SHF.R.U32.HI R11, RZ, 0x1, R13 ;  /* 0x00000001ff0b7819 */ /* 0x000fc4000001160d */
[----:B------:R-:W-:Y:S02]  /*bbe0*/  LOP3.LUT R12, R12, 0x1, RZ, 0xc0, !PT ;  /* 0x000000010c0c7812 */ /* 0x000fe400078ec0ff */
[----:B------:R-:W-:Y:S02]  /*bbf0*/  IADD3 R33, RZ, -R11, -R24 ;  /* 0x8000000bff217210 */ /* 0x000fe40007ffe818 */
[----:B------:R-:W-:Y:S01]  /*bc00*/  LOP3.LUT R30, R31, 0x6, R30, 0xf8, !PT ;  /* 0x000000061f1e7812 */ /* 0x000fe200078ef81e */
[C---:B------:R-:W-:Y:S02]  /*bc10*/  IMAD.SHL.U32 R13, R12.reuse, 0x40, RZ ;  /* 0x000000400c0d7824 */ /* 0x040fe400078e00ff */
[----:B------:R-:W-:Y:S01]  /*bc20*/  IMAD R33, R12, -0x40, R33 ;  /* 0xffffffc00c217824 */ /* 0x000fe200078e0221 */
[----:B------:R-:W-:Y:S01]  /*bc30*/  SHF.R.S32.HI R31, RZ, 0x1f, R30 ;  /* 0x0000001fff1f7819 */ /* 0x000fe2000001141e */
[----:B------:R-:W-:Y:S01]  /*bc40*/  IMAD.SHL.U32 R12, R25, 0x100, RZ ;  /* 0x00000100190c7824 */ /* 0x000fe200078e00ff */
[----:B------:R-:W-:Y:S01]  /*bc50*/  LOP3.LUT R34, R13, 0x40, R24, 0xe2, !PT ;  /* 0x000000400d227812 */ /* 0x000fe200078ee218 */
[----:B------:R-:W-:-:S03]  /*bc60*/  IMAD.U32 R25, RZ, RZ, UR14 ;  /* 0x0000000eff197e24 */ /* 0x000fc6000f8e00ff */
[C---:B------:R-:W-:Y:S01]  /*bc70*/  ISETP.GE.OR P0, PT, R12.reuse, UR6, P0 ;  /* 0x000000060c007c0c */ /* 0x040fe20008706670 */
[----:B------:R-:W-:Y:S01]  /*bc80*/  IMAD.WIDE.U32 R24, R25, UR42, R30 ;  /* 0x0000002a19187c25 */ /* 0x000fe2000f8e001e */
[----:B------:R-:W-:Y:S01]  /*bc90*/  IADD3 R33, -R12, UR6, R33 ;  /* 0x000000060c217c10 */ /* 0x000fe2000fffe121 */
[----:B------:R-:W-:Y:S01]  /*bca0*/  UIMAD UR6, UR42, UR15, UR5 ;  /* 0x0000000f2a0672a4 */ /* 0x000fe2000f8e0205 */
[----:B------:R-:W-:Y:S01]  /*bcb0*/  LOP3.LUT R34, R36, R34, R11, 0xfe, !PT ;  /* 0x0000002224227212 */ /* 0x000fe200078efe0b */
[----:B------:R-:W-:-:S04]  /*bcc0*/  USEL UR5, URZ, 0x1, !UP0 ;  /* 0x000000013f057887 */ /* 0x000fc8000c000000 */
[----:B------:R-:W-:Y:S01]  /*bcd0*/  ULOP3.LUT UR4, UR4, UR5, URZ, 0x3c, !UPT ;  /* 0x0000000504047292 */ /* 0x000fe2000f8e3c3f */
[----:B------:R-:W-:Y:S01]  /*bce0*/  VIADD R25, R25, UR6 ;  /* 0x0000000619197c36 */ /* 0x000fe20008000000 */
[----:B------:R-:W-:Y:S02]  /*bcf0*/  UIMAD UR5, UR12, -0xf, UR9 ;  /* 0xfffffff10c0578a4 */ /* 0x000fe4000f8e0209 */
[----:B------:R-:W-:Y:S01]  /*bd00*/  @UP1 ULOP3.LUT UR4, UR4, 0x1, UR12, 0x78, !UPT ;  /* 0x0000000104041892 */ /* 0x000fe2000f8e780c */
[----:B------:R-:W-:Y:S11]  /*bd10*/  @P0 BRA `(.L_x_32) ;  /* 0x0000010800bc0947 */ /* 0x000ff60003800000 */
[----:B------:R-:W0:Y:S01]  /*bd20*/  LDC.64 R26, c[0x0][0x5c8] ;  /* 0x00017200ff1a7b82 */ /* 0x000e220000000a00 */
[----:B------:R-:W-:Y:S01]  /*bd30*/  ULDC.64 UR12, c[0x0][0x5c0] ;  /* 0x00017000000c7ab9 */ /* 0x000fe20000000a00 */
[----:B------:R-:W-:Y:S01]  /*bd40*/  BSSY B0, `(.L_x_32) ;  /* 0x00010ac000007945 */ /* 0x000fe20003800000 */
[-C--:B0-----:R-:W-:Y:S01]  /*bd50*/  IMAD R11, R37, R26.reuse, RZ ;  /* 0x0000001a250b7224 */ /* 0x081fe200078e02ff */
[----:B------:R-:W-:Y:S01]  /*bd60*/  SHF.L.U64.HI R35, R26, 0x3, R27 ;  /* 0x000000031a237819 */ /* 0x000fe2000001021b */
[----:B------:R-:W-:-:S04]  /*bd70*/  IMAD.WIDE.U32 R24, R34, R26, R24 ;  /* 0x0000001a22187225 */ /* 0x000fc800078e0018 */
[----:B------:R-:W-:Y:S01]  /*bd80*/  IMAD R11, R34, R27, R11 ;  /* 0x0000001b220b7224 */ /* 0x000fe200078e020b */
[C---:B------:R-:W-:Y:S01]  /*bd90*/  LEA R28, P2, R26.reuse, R24, 0x7 ;  /* 0x000000181a1c7211 */ /* 0x040fe200078438ff */
[----:B------:R-:W-:Y:S01]  /*bda0*/  IMAD.SHL.U32 R13, R26, 0x8, RZ ;  /* 0x000000081a0d7824 */ /* 0x000fe200078e00ff */
[----:B------:R-:W-:Y:S01]  /*bdb0*/  IADD3 R12, P5, R24, UR12, RZ ;  /* 0x0000000c180c7c10 */ /* 0x000fe2000ffbe0ff */
[----:B------:R-:W-:-:S03]  /*bdc0*/  IMAD.IADD R11, R25, 0x1, R11 ;  /* 0x00000001190b7824 */ /* 0x000fc600078e020b */
[----:B------:R-:W-:Y:S02]  /*bdd0*/  IADD3 R24, P0, P1, R24, UR12, R13 ;  /* 0x0000000c18187c10 */ /* 0x000fe4000f91e00d */
[----:B------:R-:W-:Y:S02]  /*bde0*/  LEA.HI.X R29, R26, R11, R27, 0x7, P2 ;  /* 0x0000000b1a1d7211 */ /* 0x000fe400010f3c1b */
[C---:B------:R-:W-:Y:S02]  /*bdf0*/  IADD3 R26, P2, P3, R28.reuse, UR12, R13 ;  /* 0x0000000c1c1a7c10 */ /* 0x040fe4000fb5e00d */
[----:B------:R-:W-:Y:S02]  /*be00*/  IADD3.X R13, R11, UR13, RZ, P5, !PT ;  /* 0x0000000d0b0d7c10 */ /* 0x000fe4000affe4ff */
[----:B------:R-:W-:Y:S02]  /*be10*/  FSETP.NEU.AND P5, PT, RZ, UR40, PT ;  /* 0x00000028ff007c0b */ /* 0x000fe4000bfad000 */
[----:B------:R-:W-:-:S02]  /*be20*/  IADD3 R28, P6, R28, UR12, RZ ;  /* 0x0000000c1c1c7c10 */ /* 0x000fc4000ffde0ff */
[--C-:B------:R-:W-:Y:S02]  /*be30*/  IADD3.X R27, R29, UR13, R35.reuse, P2, P3 ;  /* 0x0000000d1d1b7c10 */ /* 0x100fe400097e6423 */
[----:B------:R-:W-:Y:S02]  /*be40*/  IADD3.X R25, R11, UR13, R35, P0, P1 ;  /* 0x0000000d0b197c10 */ /* 0x000fe400087e2423 */
[----:B------:R-:W-:-:S05]  /*be50*/  IADD3.X R29, R29, UR13, RZ, P6, !PT ;  /* 0x0000000d1d1d7c10 */ /* 0x000fca000b7fe4ff */
[----:B------:R-:W-:Y:S05]  /*be60*/  @!P5 BRA `(.L_x_33) ;  /* 0x000000c4003cd947 */ /* 0x000fea0003800000 */
[----:B------:R-:W-:Y:S01]  /*be70*/  ULDC.64 UR12, c[0x0][0x5b8] ;  /* 0x00016e00000c7ab9 */ /* 0x000fe20000000a00 */
[----:B------:R-:W-:Y:S01]  /*be80*/  ULDC.64 UR14, c[0x0][0x5a8] ;  /* 0x00016a00000e7ab9 */ /* 0x000fe20000000a00 */
[----:B------:R-:W-:Y:S02]  /*be90*/  UIMAD UR6, UR10, UR12, URZ ;  /* 0x0000000c0a0672a4 */ /* 0x000fe4000f8e023f */
[----:B------:R-:W-:Y:S01]  /*bea0*/  IMAD.U32 R11, RZ, RZ, UR12 ;  /* 0x0000000cff0b7e24 */ /* 0x000fe2000f8e00ff */
[----:B------:R-:W-:Y:S01]  /*beb0*/  ISETP.GE.AND P3, PT, R33, 0x1, PT ;  /* 0x000000012100780c */ /* 0x000fe20003f66270 */
[----:B------:R-:W-:Y:S01]  /*bec0*/  BSSY B1, `(.L_x_34) ;  /* 0x000000f000017945 */ /* 0x000fe20003800000 */
[----:B------:R-:W-:Y:S02]  /*bed0*/  UIMAD UR6, UR42, UR13, UR6 ;  /* 0x0000000d2a0672a4 */ /* 0x000fe4000f8e0206 */
[----:B------:R-:W-:Y:S01]  /*bee0*/  IMAD.WIDE.U32 R30, R11, UR42, R30 ;  /* 0x0000002a0b1e7c25 */ /* 0x000fe2000f8e001e */
[----:B------:R-:W-:-:S03]  /*bef0*/  ULDC.64 UR12, c[0x0][0x5b0] ;  /* 0x00016c00000c7ab9 */ /* 0x000fc60000000a00 */
[----:B------:R-:W-:Y:S02]  /*bf00*/  IMAD.MOV.U32 R38, RZ, RZ, R30 ;  /* 0x000000ffff267224 */ /* 0x000fe400078e001e */
[----:B------:R-:W-:Y:S02]  /*bf10*/  VIADD R39, R31, UR6 ;  /* 0x000000061f277c36 */ /* 0x000fe40008000000 */
[----:B------:R-:W-:Y:S02]  /*bf20*/  IMAD R11, R37, UR12, RZ ;  /* 0x0000000c250b7c24 */ /* 0x000fe4000f8e02ff */
[----:B------:R-:W-:-:S04]  /*bf30*/  IMAD.WIDE.U32 R30, R34, UR12, R38 ;  /* 0x0000000c221e7c25 */ /* 0x000fc8000f8e0026 */
[----:B------:R-:W-:Y:S01]  /*bf40*/  IMAD R11, R34, UR13, R11 ;  /* 0x0000000d220b7c24 */ /* 0x000fe2000f8e020b */
[----:B------:R-:W-:-:S04]  /*bf50*/  IADD3 R30, P0, R30, UR14, RZ ;  /* 0x0000000e1e1e7c10 */ /* 0x000fc8000ff1e0ff */
[--C-:B------:R-:W-:Y:S02]  /*bf60*/  IADD3.X R31, R31, UR15, R11.reuse, P0, !PT ;  /* 0x0000000f1f1f7c10 */ /* 0x100fe400087fe40b */
[----:B------:R-:W-:Y:S02]  /*bf70*/  ISETP.LT.OR P0, PT, R32, 0x1, !P3 ;  /* 0x000000012000780c */ /* 0x000fe40005f01670 */
[----:B------:R-:W-:-:S11]  /*bf80*/  PRMT R11, RZ, 0x7610, R11 ;  /* 0x00007610ff0b7816 */ /* 0x000fd6000000000b */
[----:B------:R-:W-:Y:S05]  /*bf90*/  @P0 BRA `(.L_x_35) ;  /* 0x0000000000040947 */ /* 0x000fea0003800000 */
[----:B------:R0:W5:Y:S02]  /*bfa0*/  LDG.E.U8 R11, desc[UR46][R30.64] ;  /* 0x0000002e1e0b7981 */ /* 0x000164000c1e1100 */
.L_x_35:
[----:B------:R-:W-:Y:S05]  /*bfb0*/  BSYNC B1 ;  /* 0x0000000000017941 */ /* 0x000fea0003800000 */
.L_x_34:
[----:B-----5:R-:W-:Y:S01]  /*bfc0*/  LOP3.LUT R11, R11, 0xff, RZ, 0xc0, !PT ;  /* 0x000000ff0b0b7812 */ /* 0x020fe200078ec0ff */
[----:B------:R-:W-:Y:S03]  /*bfd0*/  BSSY B1, `(.L_x_36) ;  /* 0x000000b000017945 */ /* 0x000fe60003800000 */
[----:B------:R-:W-:-:S05]  /*bfe0*/  F2FP.F16.E4M3.UNPACK_B R11, R11 ;  /* 0x0000000bff0b723e */ /* 0x000fca00020006ff */
[----:B------:R-:W-:-:S05]  /*bff0*/  HADD2.F32 R11, -RZ, R11.H0_H0 ;  /* 0x2000000bff0b7230 */ /* 0x000fca0000004100 */
[----:B------:R-:W-:-:S04]  /*c000*/  FMUL R11, R11, UR40 ;  /* 0x000000280b0b7c20 */ /* 0x000fc80008400000 */
[----:B------:R-:W-:-:S05]  /*c010*/  FFMA R10, R10, UR41, R11 ;  /* 0x000000290a0a7c23 */ /* 0x000fca000800000b */
[----:B------:R-:W-:-:S05]  /*c020*/  F2FP.SATFINITE.E4M3.F32.PACK_AB_MERGE_C R10, RZ, R10, RZ ;  /* 0x0000000aff0a723e */ /* 0x000fca00048070ff */
[----:B------:R1:W-:Y:S01]  /*c030*/  @!P0 STG.E.U8 desc[UR46][R12.64], R10 ;  /* 0x0000000a0c008986 */ /* 0x0003e2000c10112e */
[----:B------:R-:W-:Y:S02]  /*c040*/  ISETP.LT.OR P0, PT, R32, 0x2, !P3 ;  /* 0x000000022000780c */ /* 0x000fe40005f01670 */
[----:B-1----:R-:W-:-:S11]  /*c050*/  PRMT R10, RZ, 0x7610, R10 ;  /* 0x00007610ff0a7816 */ /* 0x002fd6000000000a */
[----:B------:R-:W-:Y:S05]  /*c060*/  @P0 BRA `(.L_x_37) ;  /* 0x0000000000040947 */ /* 0x000fea0003800000 */
[----:B------:R1:W5:Y:S02]  /*c070*/  LDG.E.U8 R10, desc[UR46][R30.64+0x1] ;  /* 0x0000012e1e0a7981 */ /* 0x000364000c1e1100 */
.L_x_37:
[----:B------:R-:W-:Y:S05]  /*c080*/  BSYNC B1 ;  /* 0x0000000000017941 */ /* 0x000fea0003800000 */
.L_x_36:
[----:B-----5:R-:W-:Y:S01]  /*c090*/  LOP3.LUT R10, R10, 0xff, RZ, 0xc0, !PT ;  /* 0x000000ff0a0a7812 */ /* 0x020fe200078ec0ff */
[----:B------:R-:W-:Y:S01]  /*c0a0*/  BSSY B1, `(.L_x_38) ;  /* 0x0000013000017945 */ /* 0x000fe20003800000 */
[----:B------:R-:W-:Y:S02]  /*c0b0*/  ISETP.GE.AND P2, PT, R33, 0x9, PT ;  /* 0x000000092100780c */ /* 0x000fe40003f46270 */
[----:B------:R-:W-:-:S05]  /*c0c0*/  F2FP.F16.E4M3.UNPACK_B R10, R10 ;  /* 0x0000000aff0a723e */ /* 0x000fca00020006ff */
[----:B------:R-:W-:-:S05]  /*c0d0*/  HADD2.F32 R10, -RZ, R10.H0_H0 ;  /* 0x2000000aff0a7230 */ /* 0x000fca0000004100 */
[----:B------:R-:W-:-:S04]  /*c0e0*/  FMUL R10, R10, UR40 ;  /* 0x000000280a0a7c20 */ /* 0x000fc80008400000 */
[----:B------:R-:W-:-:S05]  /*c0f0*/  FFMA R9, R9, UR41, R10 ;  /* 0x0000002909097c23 */ /* 0x000fca000800000a */
[----:B------:R-:W-:-:S05]  /*c100*/  F2FP.SATFINITE.E4M3.F32.PACK_AB_MERGE_C R9, RZ, R9, RZ ;  /* 0x00000009ff09723e */ /* 0x000fca00048070ff */
[----:B------:R4:W-:Y:S01]  /*c110*/  @!P0 STG.E.U8 desc[UR46][R12.64+0x1], R9 ;  /* 0x000001090c008986 */ /* 0x0009e2000c10112e */
[----:B------:R-:W-:-:S05]  /*c120*/  IADD3 R10, P0, R34, 0x8, RZ ;  /* 0x00000008220a7810 */ /* 0x000fca0007f1e0ff */
[----:B----4-:R-:W-:-:S04]  /*c130*/  IMAD.X R9, RZ, RZ, R37, P0 ;  /* 0x000000ffff097224 */ /* 0x010fc800000e0625 */
[----:B------:R-:W-:-:S04]  /*c140*/  IMAD R9, R9, UR12, RZ ;  /* 0x0000000c09097c24 */ /* 0x000fc8000f8e02ff */
[C---:B------:R-:W-:Y:S02]  /*c150*/  IMAD R9, R10.reuse, UR13, R9 ;  /* 0x0000000d0a097c24 */ /* 0x040fe4000f8e0209 */
[----:B------:R-:W-:-:S03]  /*c160*/  IMAD.WIDE.U32 R10, R10, UR12, R38 ;  /* 0x0000000c0a0a7c25 */ /* 0x000fc6000f8e0026 */
[----:B------:R-:W-:-:S04]  /*c170*/  IADD3 R10, P0, R10, UR14, RZ ;  /* 0x0000000e0a0a7c10 */ /* 0x000fc8000ff1e0ff */
[--C-:B------:R-:W-:Y:S02]  /*c180*/  IADD3.X R11, R11, UR15, R9.reuse, P0, !PT ;  /* 0x0000000f0b0b7c10 */ /* 0x100fe400087fe409 */
[----:B------:R-:W-:Y:S02]  /*c190*/  ISETP.LT.OR P0, PT, R32, 0x1, !P2 ;  /* 0x000000012000780c */ /* 0x000fe40005701670 */
[----:B------:R-:W-:-:S11]  /*c1a0*/  PRMT R9, RZ, 0x7610, R9 ;  /* 0x00007610ff097816 */ /* 0x000fd60000000009 */
[----:B------:R-:W-:Y:S05]  /*c1b0*/  @P0 BRA `(.L_x_39) ;  /* 0x0000000000040947 */ /* 0x000fea0003800000 */
[----:B------:R4:W5:Y:S02]  /*c1c0*/  LDG.E.U8 R9, desc[UR46][R10.64] ;  /* 0x0000002e0a097981 */ /* 0x000964000c1e1100 */
.L_x_39:
[----:B------:R-:W-:Y:S05]  /*c1d0*/  BSYNC B1 ;  /* 0x0000000000017941 */ /* 0x000fea0003800000 */
.L_x_38:
        /* <DEDUP_REMOVED lines=9> */
[----:B0-----:R-:W-:-:S11]  /*c270*/  PRMT R8, RZ, 0x7610, R8 ;  /* 0x00007610ff087816 */ /* 0x001fd60000000008 */
[----:B------:R-:W-:Y:S05]  /*c280*/  @P0 BRA `(.L_x_41) ;  /* 0x0000000000040947 */ /* 0x000fea0003800000 */
[----:B------:R0:W5:Y:S02]  /*c290*/  LDG.E.U8 R8, desc[UR46][R10.64+0x1] ;  /* 0x0000012e0a087981 */ /* 0x000164000c1e1100 */
.L_x_41:
[----:B------:R-:W-:Y:S05]  /*c2a0*/  BSYNC B1 ;  /* 0x0000000000017941 */ /* 0x000fea0003800000 */
.L_x_40:
[----:B-----5:R-:W-:Y:S01]  /*c2b0*/  LOP3.LUT R8, R8, 0xff, RZ, 0xc0, !PT ;  /* 0x000000ff08087812 */ /* 0x020fe200078ec0ff */
[----:B------:R-:W-:Y:S01]  /*c2c0*/  BSSY B1, `(.L_x_42) ;  /* 0x000000b000017945 */ /* 0x000fe20003800000 */
[----:B------:R-:W-:Y:S02]  /*c2d0*/  ISETP.LT.OR P1, PT, R32, 0x9, !P3 ;  /* 0x000000092000780c */ /* 0x000fe40005f21670 */
[----:B------:R-:W-:-:S05]  /*c2e0*/  F2FP.F16.E4M3.UNPACK_B R8, R8 ;  /* 0x00000008ff08723e */ /* 0x000fca00020006ff */
[----:B------:R-:W-:-:S05]  /*c2f0*/  HADD2.F32 R8, -RZ, R8.H0_H0 ;  /* 0x20000008ff087230 */ /* 0x000fca0000004100 */
[----:B------:R-:W-:-:S04]  /*c300*/  FMUL R8, R8, UR40 ;  /* 0x0000002808087c20 */ /* 0x000fc80008400000 */
[----:B------:R-:W-:-:S05]  /*c310*/  FFMA R7, R7, UR41, R8 ;  /* 0x0000002907077c23 */ /* 0x000fca0008000008 */
[----:B------:R-:W-:-:S05]  /*c320*/  F2FP.SATFINITE.E4M3.F32.PACK_AB_MERGE_C R7, RZ, R7, RZ ;  /* 0x00000007ff07723e */ /* 0x000fca00048070ff */
[----:B------:R1:W-:Y:S02]  /*c330*/  @!P0 STG.E.U8 desc[UR46][R24.64+0x1], R7 ;  /* 0x0000010718008986 */ /* 0x0003e4000c10112e */
[----:B-1----:R-:W-:Y:S01]  /*c340*/  PRMT R7, RZ, 0x7610, R7 ;  /* 0x00007610ff077816 */ /* 0x002fe20000000007 */
[----:B------:R-:W-:Y:S06]  /*c350*/  @P1 BRA `(.L_x_43) ;  /* 0x0000000000041947 */ /* 0x000fec0003800000 */
[----:B------:R1:W5:Y:S02]  /*c360*/  LDG.E.U8 R7, desc[UR46][R30.64+0x8] ;  /* 0x0000082e1e077981 */ /* 0x000364000c1e1100 */
.L_x_43:
[----:B------:R-:W-:Y:S05]  /*c370*/  BSYNC B1 ;  /* 0x0000000000017941 */ /* 0x000fea0003800000 */
.L_x_42:
        /* <DEDUP_REMOVED lines=9> */
[----:B0-----:R-:W-:Y:S01]  /*c410*/  PRMT R6, RZ, 0x7610, R6 ;  /* 0x00007610ff067816 */ /* 0x001fe20000000006 */
[----:B------:R-:W-:Y:S06]  /*c420*/  @P0 BRA `(.L_x_45) ;  /* 0x0000000000040947 */ /* 0x000fec0003800000 */
[----:B------:R0:W5:Y:S02]  /*c430*/  LDG.E.U8 R6, desc[UR46][R30.64+0x9] ;  /* 0x0000092e1e067981 */ /* 0x000164000c1e1100 */
.L_x_45:
[----:B------:R-:W-:Y:S05]  /*c440*/  BSYNC B1 ;  /* 0x0000000000017941 */ /* 0x000fea0003800000 */
.L_x_44:
        /* <DEDUP_REMOVED lines=12> */
.L_x_47:
[----:B------:R-:W-:Y:S05]  /*c510*/  BSYNC B1 ;  /* 0x0000000000017941 */ /* 0x000fea0003800000 */
.L_x_46:
        /* <DEDUP_REMOVED lines=12> */
.L_x_49:
[----:B------:R-:W-:Y:S05]  /*c5e0*/  BSYNC B1 ;  /* 0x0000000000017941 */ /* 0x000fea0003800000 */
.L_x_48:
        /* <DEDUP_REMOVED lines=12> */
.L_x_51:
[----:B------:R-:W-:Y:S05]  /*c6b0*/  BSYNC B1 ;  /* 0x0000000000017941 */ /* 0x000fea0003800000 */
.L_x_50:
        /* <DEDUP_REMOVED lines=12> */
.L_x_53:
[----:B------:R-:W-:Y:S05]  /*c780*/  BSYNC B1 ;  /* 0x0000000000017941 */ /* 0x000fea0003800000 */
.L_x_52:
[----:B-----5:R-:W-:Y:S01]  /*c790*/  LOP3.LUT R2, R2, 0xff, RZ, 0xc0, !PT ;  /* 0x000000ff02027812 */ /* 0x020fe200078ec0ff */
[----:B------:R-:W-:Y:S01]  /*c7a0*/  BSSY B1, `(.L_x_54) ;  /* 0x000000b000017945 */ /* 0x000fe20003800000 */
[----:B------:R-:W-:Y:S02]  /*c7b0*/  ISETP.LT.OR P1, PT, R32, 0x11, !P2 ;  /* 0x000000112000780c */ /* 0x000fe40005721670 */
[----:B------:R-:W-:-:S05]  /*c7c0*/  F2FP.F16.E4M3.UNPACK_B R2, R2 ;  /* 0x00000002ff02723e */ /* 0x000fca00020006ff */
[----:B------:R-:W-:-:S05]  /*c7d0*/  HADD2.F32 R2, -RZ, R2.H0_H0 ;  /* 0x20000002ff027230 */ /* 0x000fca0000004100 */
[----:B------:R-:W-:-:S04]  /*c7e0*/  FMUL R2, R2, UR40 ;  /* 0x0000002802027c20 */ /* 0x000fc80008400000 */
[----:B------:R-:W-:Y:S01]  /*c7f0*/  FFMA R2, R0, UR41, R2 ;  /* 0x0000002900027c23 */ /* 0x000fe20008000002 */
[----:B------:R-:W-:-:S04]  /*c800*/  PRMT R0, RZ, 0x7610, R0 ;  /* 0x00007610ff007816 */ /* 0x000fc80000000000 */
[----:B------:R-:W-:-:S05]  /*c810*/  F2FP.SATFINITE.E4M3.F32.PACK_AB_MERGE_C R2, RZ, R2, RZ ;  /* 0x00000002ff02723e */ /* 0x000fca00048070ff */
[----:B------:R0:W-:Y:S01]  /*c820*/  @!P0 STG.E.U8 desc[UR46][R12.64+0x11], R2 ;  /* 0x000011020c008986 */ /* 0x0001e2000c10112e */
[----:B------:R-:W-:Y:S05]  /*c830*/  @P1 BRA `(.L_x_55) ;  /* 0x0000000000041947 */ /* 0x000fea0003800000 */
[----:B------:R0:W5:Y:S02]  /*c840*/  LDG.E.U8 R0, desc[UR46][R10.64+0x10] ;  /* 0x0000102e0a007981 */ /* 0x000164000c1e1100 */
.L_x_55:
[----:B------:R-:W-:Y:S05]  /*c850*/  BSYNC B1 ;  /* 0x0000000000017941 */ /* 0x000fea0003800000 */
.L_x_54:
[----:B-----5:R-:W-:Y:S01]  /*c860*/  LOP3.LUT R0, R0, 0xff, RZ, 0xc0, !PT ;  /* 0x000000ff00007812 */ /* 0x020fe200078ec0ff */
[----:B------:R-:W-:Y:S01]  /*c870*/  BSSY B1, `(.L_x_56) ;  /* 0x000000b000017945 */ /* 0x000fe20003800000 */
[----:B------:R-:W-:Y:S02]  /*c880*/  ISETP.LT.OR P0, PT, R32, 0x12, !P2 ;  /* 0x000000122000780c */ /* 0x000fe40005701670 */
[----:B------:R-:W-:-:S05]  /*c890*/  F2FP.F16.E4M3.UNPACK_B R0, R0 ;  /* 0x00000000ff00723e */ /* 0x000fca00020006ff */
[----:B------:R-:W-:-:S05]  /*c8a0*/  HADD2.F32 R0, -RZ, R0.H0_H0 ;  /* 0x20000000ff007230 */ /* 0x000fca0000004100 */
[----:B------:R-:W-:-:S04]  /*c8b0*/  FMUL R0, R0, UR40 ;  /* 0x0000002800007c20 */ /* 0x000fc80008400000 */
[----:B------:R-:W-:-:S05]  /*c8c0*/  FFMA R0, R14, UR41, R0 ;  /* 0x000000290e007c23 */ /* 0x000fca0008000000 */
[----:B------:R-:W-:Y:S02]  /*c8d0*/  F2FP.SATFINITE.E4M3.F32.PACK_AB_MERGE_C R3, RZ, R0, RZ ;  /* 0x00000000ff03723e */ /* 0x000fe400048070ff */
[----:B------:R-:W-:-:S03]  /*c8e0*/  PRMT R0, RZ, 0x7610, R0 ;  /* 0x00007610ff007816 */ /* 0x000fc60000000000 */
[----:B------:R0:W-:Y:S01]  /*c8f0*/  @!P1 STG.E.U8 desc[UR46][R24.64+0x10], R3 ;  /* 0x0000100318009986 */ /* 0x0001e2000c10112e */
[----:B------:R-:W-:Y:S05]  /*c900*/  @P0 BRA `(.L_x_57) ;  /* 0x0000000000040947 */ /* 0x000fea0003800000 */
[----:B------:R0:W5:Y:S02]  /*c910*/  LDG.E.U8 R0, desc[UR46][R10.64+0x11] ;  /* 0x0000112e0a007981 */ /* 0x000164000c1e1100 */
.L_x_57:
[----:B------:R-:W-:Y:S05]  /*c920*/  BSYNC B1 ;  /* 0x0000000000017941 */ /* 0x000fea0003800000 */
.L_x_56:
[----:B-----5:R-:W-:Y:S01]  /*c930*/  LOP3.LUT R0, R0, 0xff, RZ, 0xc0, !PT ;  /* 0x000000ff00007812 */ /* 0x020fe200078ec0ff */
[----:B------:R-:W-:Y:S01]  /*c940*/  BSSY B1, `(.L_x_58) ;  /* 0x000000b000017945 */ /* 0x000fe20003800000 */
[----:B------:R-:W-:Y:S02]  /*c950*/  ISETP.LT.OR P1, PT, R32, 0x19, !P3 ;  /* 0x000000192000780c */ /* 0x000fe40005f21670 */
[----:B------:R-:W-:-:S05]  /*c960*/  F2FP.F16.E4M3.UNPACK_B R0, R0 ;  /* 0x00000000ff00723e */ /* 0x000fca00020006ff */
[----:B------:R-:W-:-:S05]  /*c970*/  HADD2.F32 R0, -RZ, R0.H0_H0 ;  /* 0x20000000ff007230 */ /* 0x000fca0000004100 */
[----:B------:R-:W-:-:S04]  /*c980*/  FMUL R0, R0, UR40 ;  /* 0x0000002800007c20 */ /* 0x000fc80008400000 */
[----:B------:R-:W-:-:S05]  /*c990*/  FFMA R0, R15, UR41, R0 ;  /* 0x000000290f007c23 */ /* 0x000fca0008000000 */
[----:B0-----:R-:W-:Y:S02]  /*c9a0*/  F2FP.SATFINITE.E4M3.F32.PACK_AB_MERGE_C R3, RZ, R0, RZ ;  /* 0x00000000ff03723e */ /* 0x001fe400048070ff */
[----:B------:R-:W-:-:S03]  /*c9b0*/  PRMT R0, RZ, 0x7610, R0 ;  /* 0x00007610ff007816 */ /* 0x000fc60000000000 */
[----:B------:R0:W-:Y:S01]  /*c9c0*/  @!P0 STG.E.U8 desc[UR46][R24.64+0x11], R3 ;  /* 0x0000110318008986 */ /* 0x0001e2000c10112e */
[----:B------:R-:W-:Y:S05]  /*c9d0*/  @P1 BRA `(.L_x_59) ;  /* 0x0000000000041947 */ /* 0x000fea0003800000 */
[----:B------:R0:W5:Y:S02]  /*c9e0*/  LDG.E.U8 R0, desc[UR46][R30.64+0x18] ;  /* 0x0000182e1e007981 */ /* 0x000164000c1e1100 */
.L_x_59:
[----:B------:R-:W-:Y:S05]  /*c9f0*/  BSYNC B1 ;  /* 0x0000000000017941 */ /* 0x000fea0003800000 */
.L_x_58:
[----:B-----5:R-:W-:Y:S01]  /*ca00*/  LOP3.LUT R0, R0, 0xff, RZ, 0xc0, !PT ;  /* 0x000000ff00007812 */ /* 0x020fe200078ec0ff */
[----:B------:R-:W-:Y:S01]  /*ca10*/  BSSY B1, `(.L_x_60) ;  /* 0x000000b000017945 */ /* 0x000fe20003800000 */
[----:B------:R-:W-:Y:S02]  /*ca20*/  ISETP.LT.OR P0, PT, R32, 0x1a, !P3 ;  /* 0x0000001a2000780c */ /* 0x000fe40005f01670 */
[----:B------:R-:W-:-:S05]  /*ca30*/  F2FP.F16.E4M3.UNPACK_B R0, R0 ;  /* 0x00000000ff00723e */ /* 0x000fca00020006ff */
[----:B------:R-:W-:-:S05]  /*ca40*/  HADD2.F32 R0, -RZ, R0.H0_H0 ;  /* 0x20000000ff007230 */ /* 0x000fca0000004100 */
[----:B0-----:R-:W-:Y:S01]  /*ca50*/  FMUL R3, R0, UR40 ;  /* 0x0000002800037c20 */ /* 0x001fe20008400000 */
[----:B------:R-:W-:-:S03]  /*ca60*/  PRMT R0, RZ, 0x7610, R0 ;  /* 0x00007610ff007816 */ /* 0x000fc60000000000 */
[----:B------:R-:W-:-:S05]  /*ca70*/  FFMA R3, R16, UR41, R3 ;  /* 0x0000002910037c23 */ /* 0x000fca0008000003 */
[----:B------:R-:W-:-:S05]  /*ca80*/  F2FP.SATFINITE.E4M3.F32.PACK_AB_MERGE_C R3, RZ, R3, RZ ;  /* 0x00000003ff03723e */ /* 0x000fca00048070ff */
[----:B------:R0:W-:Y:S01]  /*ca90*/  @!P1 STG.E.U8 desc[UR46][R12.64+0x18], R3 ;  /* 0x000018030c009986 */ /* 0x0001e2000c10112e */
[----:B------:R-:W-:Y:S05]  /*caa0*/  @P0 BRA `(.L_x_61) ;  /* 0x0000000000040947 */ /* 0x000fea0003800000 */
[----:B------:R0:W5:Y:S02]  /*cab0*/  LDG.E.U8 R0, desc[UR46][R30.64+0x19] ;  /* 0x0000192e1e007981 */ /* 0x000164000c1e1100 */
.L_x_61:
[----:B------:R-:W-:Y:S05]  /*cac0*/  BSYNC B1 ;  /* 0x0000000000017941 */ /* 0x000fea0003800000 */
.L_x_60:
        /* <DEDUP_REMOVED lines=12> */
.L_x_63:
[----:B------:R-:W-:Y:S05]  /*cb90*/  BSYNC B1 ;  /* 0x0000000000017941 */ /* 0x000fea0003800000 */
.L_x_62:
[----:B-----5:R-:W-:Y:S01]  /*cba0*/  LOP3.LUT R0, R0, 0xff, RZ, 0xc0, !PT ;  /* 0x000000ff00007812 */ /* 0x020fe200078ec0ff */
[----:B------:R-:W-:Y:S01]  /*cbb0*/  BSSY B1, `(.L_x_64) ;  /* 0x000000f000017945 */ /* 0x000fe20003800000 */
[----:B------:R-:W-:Y:S02]  /*cbc0*/  PRMT R2, RZ, 0x7610, R2 ;  /* 0x00007610ff027816 */ /* 0x000fe40000000002 */
[----:B------:R-:W-:-:S05]  /*cbd0*/  F2FP.F16.E4M3.UNPACK_B R0, R0 ;  /* 0x00000000ff00723e */ /* 0x000fca00020006ff */
[----:B------:R-:W-:-:S05]  /*cbe0*/  HADD2.F32 R0, -RZ, R0.H0_H0 ;  /* 0x20000000ff007230 */ /* 0x000fca0000004100 */
[----:B0-----:R-:W-:-:S04]  /*cbf0*/  FMUL R3, R0, UR40 ;  /* 0x0000002800037c20 */ /* 0x001fc80008400000 */
[----:B------:R-:W-:Y:S01]  /*cc00*/  FFMA R18, R18, UR41, R3 ;  /* 0x0000002912127c23 */ /* 0x000fe20008000003 */
[----:B------:R-:W-:-:S04]  /*cc10*/  IADD3 R3, P0, R34, 0x80, RZ ;  /* 0x0000008022037810 */ /* 0x000fc80007f1e0ff */
[----:B------:R-:W-:Y:S01]  /*cc20*/  F2FP.SATFINITE.E4M3.F32.PACK_AB_MERGE_C R5, RZ, R18, RZ ;  /* 0x00000012ff05723e */ /* 0x000fe200048070ff */
[----:B------:R-:W-:Y:S01]  /*cc30*/  IMAD.X R0, RZ, RZ, R37, P0 ;  /* 0x000000ffff007224 */ /* 0x000fe200000e0625 */
[----:B------:R-:W-:-:S03]  /*cc40*/  ISETP.LT.OR P0, PT, R32, 0x1a, !P2 ;  /* 0x0000001a2000780c */ /* 0x000fc60005701670 */
[----:B------:R0:W-:Y:S01]  /*cc50*/  @!P1 STG.E.U8 desc[UR46][R24.64+0x18], R5 ;  /* 0x0000180518009986 */ /* 0x0001e2000c10112e */
[----:B------:R-:W-:-:S04]  /*cc60*/  IMAD R0, R0, UR12, RZ ;  /* 0x0000000c00007c24 */ /* 0x000fc8000f8e02ff */
[----:B------:R-:W-:-:S05]  /*cc70*/  IMAD R0, R3, UR13, R0 ;  /* 0x0000000d03007c24 */ /* 0x000fca000f8e0200 */
[----:B------:R-:W-:Y:S05]  /*cc80*/  @P0 BRA `(.L_x_65) ;  /* 0x0000000000040947 */ /* 0x000fea0003800000 */
[----:B------:R0:W5:Y:S02]  /*cc90*/  LDG.E.U8 R2, desc[UR46][R10.64+0x19] ;  /* 0x0000192e0a027981 */ /* 0x000164000c1e1100 */
.L_x_65:
[----:B------:R-:W-:Y:S05]  /*cca0*/  BSYNC B1 ;  /* 0x0000000000017941 */ /* 0x000fea0003800000 */
.L_x_64:
[----:B-----5:R-:W-:Y:S01]  /*ccb0*/  LOP3.LUT R4, R2, 0xff, RZ, 0xc0, !PT ;  /* 0x000000ff02047812 */ /* 0x020fe200078ec0ff */
[----:B------:R-:W-:Y:S01]  /*ccc0*/  IMAD.WIDE.U32 R2, R3, UR12, R38 ;  /* 0x0000000c03027c25 */ /* 0x000fe2000f8e0026 */
[----:B------:R-:W-:Y:S02]  /*ccd0*/  BSSY B1, `(.L_x_66) ;  /* 0x000000e000017945 */ /* 0x000fe40003800000 */
[----:B------:R-:W-:Y:S02]  /*cce0*/  F2FP.F16.E4M3.UNPACK_B R4, R4 ;  /* 0x00000004ff04723e */ /* 0x000fe400020006ff */
[----:B------:R-:W-:-:S03]  /*ccf0*/  IADD3 R2, P1, R2, UR14, RZ ;  /* 0x0000000e02027c10 */ /* 0x000fc6000ff3e0ff */
[----:B------:R-:W-:Y:S01]  /*cd00*/  HADD2.F32 R4, -RZ, R4.H0_H0 ;  /* 0x20000004ff047230 */ /* 0x000fe20000004100 */
[--C-:B------:R-:W-:Y:S02]  /*cd10*/  IADD3.X R3, R3, UR15, R0.reuse, P1, !PT ;  /* 0x0000000f03037c10 */ /* 0x100fe40008ffe400 */
[----:B------:R-:W-:Y:S02]  /*cd20*/  ISETP.GE.AND P1, PT, R33, 0x81, PT ;  /* 0x000000812100780c */ /* 0x000fe40003f26270 */
[----:B------:R-:W-:Y:S01]  /*cd30*/  FMUL R4, R4, UR40 ;  /* 0x0000002804047c20 */ /* 0x000fe20008400000 */
[----:B------:R-:W-:Y:S02]  /*cd40*/  PRMT R0, RZ, 0x7610, R0 ;  /* 0x00007610ff007816 */ /* 0x000fe40000000000 */
[----:B------:R-:W-:Y:S01]  /*cd50*/  ISETP.LT.OR P6, PT, R32, 0x1, !P1 ;  /* 0x000000012000780c */ /* 0x000fe20004fc1670 */
[----:B------:R-:W-:-:S05]  /*cd60*/  FFMA R4, R19, UR41, R4 ;  /* 0x0000002913047c23 */ /* 0x000fca0008000004 */
[----:B0-----:R-:W-:-:S05]  /*cd70*/  F2FP.SATFINITE.E4M3.F32.PACK_AB_MERGE_C R5, RZ, R4, RZ ;  /* 0x00000004ff05723e */ /* 0x001fca00048070ff */
[----:B------:R0:W-:Y:S02]  /*cd80*/  @!P0 STG.E.U8 desc[UR46][R24.64+0x19], R5 ;  /* 0x0000190518008986 */ /* 0x0001e4000c10112e */
[----:B------:R-:W-:Y:S05]  /*cd90*/  @P6 BRA `(.L_x_67) ;  /* 0x0000000000046947 */ /* 0x000fea0003800000 */
[----:B------:R0:W5:Y:S02]  /*cda0*/  LDG.E.U8 R0, desc[UR46][R2.64] ;  /* 0x0000002e02007981 */ /* 0x000164000c1e1100 */
.L_x_67:
[----:B------:R-:W-:Y:S05]  /*cdb0*/  BSYNC B1 ;  /* 0x0000000000017941 */ /* 0x000fea0003800000 */
.L_x_66:
        /* <DEDUP_REMOVED lines=12> */
.L_x_69:
[----:B------:R-:W-:Y:S05]  /*ce80*/  BSYNC B1 ;  /* 0x0000000000017941 */ /* 0x000fea0003800000 */
.L_x_68:
[----:B-----5:R-:W-:Y:S01]  /*ce90*/  LOP3.LUT R0, R0, 0xff, RZ, 0xc0, !PT ;  /* 0x000000ff00007812 */ /* 0x020fe200078ec0ff */
[----:B------:R-:W-:Y:S01]  /*cea0*/  BSSY B1, `(.L_x_70) ;  /* 0x0000013000017945 */ /* 0x000fe20003800000 */
[----:B0-----:R-:W-:Y:S02]  /*ceb0*/  IADD3 R5, P0, R34, 0x88, RZ ;  /* 0x0000008822057810 */ /* 0x001fe40007f1e0ff */
[----:B------:R-:W-:-:S03]  /*cec0*/  F2FP.F16.E4M3.UNPACK_B R0, R0 ;  /* 0x00000000ff00723e */ /* 0x000fc600020006ff */
[----:B------:R-:W-:Y:S01]  /*ced0*/  IMAD.X R36, RZ, RZ, R37, P0 ;  /* 0x000000ffff247224 */ /* 0x000fe200000e0625 */
[----:B------:R-:W-:Y:S01]  /*cee0*/  ISETP.GE.AND P0, PT, R33, 0x89, PT ;  /* 0x000000892100780c */ /* 0x000fe20003f06270 */
[----:B------:R-:W-:Y:S02]  /*cef0*/  HADD2.F32 R0, -RZ, R0.H0_H0 ;  /* 0x20000000ff007230 */ /* 0x000fe40000004100 */
[----:B------:R-:W-:Y:S02]  /*cf00*/  IMAD R36, R36, UR12, RZ ;  /* 0x0000000c24247c24 */ /* 0x000fe4000f8e02ff */
[----:B------:R-:W-:-:S04]  /*cf10*/  IMAD.WIDE.U32 R38, R5, UR12, R38 ;  /* 0x0000000c05267c25 */ /* 0x000fc8000f8e0026 */
[----:B------:R-:W-:Y:S01]  /*cf20*/  FMUL R0, R0, UR40 ;  /* 0x0000002800007c20 */ /* 0x000fe20008400000 */
[----:B------:R-:W-:-:S03]  /*cf30*/  IMAD R5, R5, UR13, R36 ;  /* 0x0000000d05057c24 */ /* 0x000fc6000f8e0224 */
[----:B------:R-:W-:Y:S01]  /*cf40*/  FFMA R0, R21, UR41, R0 ;  /* 0x0000002915007c23 */ /* 0x000fe20008000000 */
[----:B------:R-:W-:-:S04]  /*cf50*/  IADD3 R4, P6, R38, UR14, RZ ;  /* 0x0000000e26047c10 */ /* 0x000fc8000ffde0ff */
[----:B------:R-:W-:Y:S02]  /*cf60*/  F2FP.SATFINITE.E4M3.F32.PACK_AB_MERGE_C R7, RZ, R0, RZ ;  /* 0x00000000ff07723e */ /* 0x000fe400048070ff */
[----:B------:R-:W-:Y:S02]  /*cf70*/  IADD3.X R5, R39, UR15, R5, P6, !PT ;  /* 0x0000000f27057c10 */ /* 0x000fe4000b7fe405 */
[----:B------:R-:W-:Y:S01]  /*cf80*/  PRMT R0, RZ, 0x7610, R0 ;  /* 0x00007610ff007816 */ /* 0x000fe20000000000 */
[----:B------:R0:W-:Y:S01]  /*cf90*/  @!P5 STG.E.U8 desc[UR46][R28.64+0x1], R7 ;  /* 0x000001071c00d986 */ /* 0x0001e2000c10112e */
[----:B------:R-:W-:-:S13]  /*cfa0*/  ISETP.LT.OR P5, PT, R32, 0x1, !P0 ;  /* 0x000000012000780c */ /* 0x000fda00047a1670 */
[----:B0-----:R-:W-:Y:S05]  /*cfb0*/  @P5 BRA `(.L_x_71) ;  /* 0x0000000000045947 */ /* 0x001fea0003800000 */
[----:B------:R0:W5:Y:S02]  /*cfc0*/  LDG.E.U8 R0, desc[UR46][R4.64] ;  /* 0x0000002e04007981 */ /* 0x000164000c1e1100 */
.L_x_71:
[----:B------:R-:W-:Y:S05]  /*cfd0*/  BSYNC B1 ;  /* 0x0000000000017941 */ /* 0x000fea0003800000 */
.L_x_70:
[----:B-----5:R-:W-:Y:S01]  /*cfe0*/  LOP3.LUT R0, R0, 0xff, RZ, 0xc0, !PT ;  /* 0x000000ff00007812 */ /* 0x020fe200078ec0ff */
[----:B------:R-:W-:Y:S01]  /*cff0*/  BSSY B1, `(.L_x_72) ;  /* 0x000000b000017945 */ /* 0x000fe20003800000 */
[----:B------:R-:W-:Y:S02]  /*d000*/  ISETP.LT.OR P6, PT, R32, 0x2, !P0 ;  /* 0x000000022000780c */ /* 0x000fe400047c1670 */
[----:B------:R-:W-:-:S05]  /*d010*/  F2FP.F16.E4M3.UNPACK_B R0, R0 ;  /* 0x00000000ff00723e */ /* 0x000fca00020006ff */
[----:B------:R-:W-:-:S05]  /*d020*/  HADD2.F32 R0, -RZ, R0.H0_H0 ;  /* 0x20000000ff007230 */ /* 0x000fca0000004100 */
[----:B------:R-:W-:Y:S01]  /*d030*/  FMUL R7, R0, UR40 ;  /* 0x0000002800077c20 */ /* 0x000fe20008400000 */
[----:B------:R-:W-:-:S03]  /*d040*/  PRMT R0, RZ, 0x7610, R0 ;  /* 0x00007610ff007816 */ /* 0x000fc60000000000 */
[----:B------:R-:W-:-:S05]  /*d050*/  FFMA R7, R22, UR41, R7 ;  /* 0x0000002916077c23 */ /* 0x000fca0008000007 */
[----:B------:R-:W-:-:S05]  /*d060*/  F2FP.SATFINITE.E4M3.F32.PACK_AB_MERGE_C R7, RZ, R7, RZ ;  /* 0x00000007ff07723e */ /* 0x000fca00048070ff */
[----:B------:R0:W-:Y:S01]  /*d070*/  @!P5 STG.E.U8 desc[UR46][R26.64], R7 ;  /* 0x000000071a00d986 */ /* 0x0001e2000c10112e */
[----:B------:R-:W-:Y:S05]  /*d080*/  @P6 BRA `(.L_x_73) ;  /* 0x0000000000046947 */ /* 0x000fea0003800000 */
[----:B------:R0:W5:Y:S02]  /*d090*/  LDG.E.U8 R0, desc[UR46][R4.64+0x1] ;  /* 0x0000012e04007981 */ /* 0x000164000c1e1100 */
.L_x_73:
[----:B------:R-:W-:Y:S05]  /*d0a0*/  BSYNC B1 ;  /* 0x0000000000017941 */ /* 0x000fea0003800000 */
.L_x_72:
        /* <DEDUP_REMOVED lines=12> */
.L_x_75:
[----:B------:R-:W-:Y:S05]  /*d170*/  BSYNC B1 ;  /* 0x0000000000017941 */ /* 0x000fea0003800000 */
.L_x_74:
        /* <DEDUP_REMOVED lines=12> */
.L_x_77:
[----:B------:R-:W-:Y:S05]  /*d240*/  BSYNC B1 ;  /* 0x0000000000017941 */ /* 0x000fea0003800000 */
.L_x_76:
        /* <DEDUP_REMOVED lines=12> */
.L_x_79:
[----:B------:R-:W-:Y:S05]  /*d310*/  BSYNC B1 ;  /* 0x0000000000017941 */ /* 0x000fea0003800000 */
.L_x_78:
        /* <DEDUP_REMOVED lines=12> */
.L_x_81:
[----:B------:R-:W-:Y:S05]  /*d3e0*/  BSYNC B1 ;  /* 0x0000000000017941 */ /* 0x000fea0003800000 */
.L_x_80:
        /* <DEDUP_REMOVED lines=12> */
.L_x_83:
[----:B------:R-:W-:Y:S05]  /*d4b0*/  BSYNC B1 ;  /* 0x0000000000017941 */ /* 0x000fea0003800000 */
.L_x_82:
        /* <DEDUP_REMOVED lines=12> */
.L_x_85:
[----:B------:R-:W-:Y:S05]  /*d580*/  BSYNC B1 ;  /* 0x0000000000017941 */ /* 0x000fea0003800000 */
.L_x_84:
        /* <DEDUP_REMOVED lines=12> */
.L_x_87:
[----:B------:R-:W-:Y:S05]  /*d650*/  BSYNC B1 ;  /* 0x0000000000017941 */ /* 0x000fea0003800000 */
.L_x_86:
[----:B------:R-:W2:Y:S01]  /*d660*/  LDL.LU R6, [R1+0x40] ;  /* 0x0000400001067983 */ /* 0x000ea20000300800 */
[----:B-----5:R-:W-:Y:S01]  /*d670*/  LOP3.LUT R0, R0, 0xff, RZ, 0xc0, !PT ;  /* 0x000000ff00007812 */ /* 0x020fe200078ec0ff */
[----:B------:R-:W-:Y:S01]  /*d680*/  BSSY B1, `(.L_x_88) ;  /* 0x000000b000017945 */ /* 0x000fe20003800000 */
[----:B------:R-:W-:Y:S02]  /*d690*/  ISETP.LT.OR P6, PT, R32, 0x12, !P0 ;  /* 0x000000122000780c */ /* 0x000fe400047c1670 */
[----:B------:R-:W-:-:S05]  /*d6a0*/  F2FP.F16.E4M3.UNPACK_B R0, R0 ;  /* 0x00000000ff00723e */ /* 0x000fca00020006ff */
[----:B------:R-:W-:-:S05]  /*d6b0*/  HADD2.F32 R0, -RZ, R0.H0_H0 ;  /* 0x20000000ff007230 */ /* 0x000fca0000004100 */
[----:B------:R-:W-:-:S04]  /*d6c0*/  FMUL R0, R0, UR40 ;  /* 0x0000002800007c20 */ /* 0x000fc80008400000 */
[----:B--2---:R-:W-:-:S05]  /*d6d0*/  FFMA R0, R6, UR41, R0 ;  /* 0x0000002906007c23 */ /* 0x004fca0008000000 */
[----:B0-----:R-:W-:Y:S02]  /*d6e0*/  F2FP.SATFINITE.E4M3.F32.PACK_AB_MERGE_C R7, RZ, R0, RZ ;  /* 0x00000000ff07723e */ /* 0x001fe400048070ff */
[----:B------:R-:W-:-:S03]  /*d6f0*/  PRMT R0, RZ, 0x7610, R0 ;  /* 0x00007610ff007816 */ /* 0x000fc60000000000 */
[----:B------:R0:W-:Y:S01]  /*d700*/  @!P5 STG.E.U8 desc[UR46][R26.64+0x10], R7 ;  /* 0x000010071a00d986 */ /* 0x0001e2000c10112e */
[----:B------:R-:W-:Y:S05]  /*d710*/  @P6 BRA `(.L_x_89) ;  /* 0x0000000000046947 */ /* 0x000fea0003800000 */
[----:B------:R2:W5:Y:S02]  /*d720*/  LDG.E.U8 R0, desc[UR46][R4.64+0x11] ;  /* 0x0000112e04007981 */ /* 0x000564000c1e1100 */
.L_x_89:
[----:B------:R-:W-:Y:S05]  /*d730*/  BSYNC B1 ;  /* 0x0000000000017941 */ /* 0x000fea0003800000 */
.L_x_88:
[----:B------:R-:W3:Y:S01]  /*d740*/  LDL.LU R6, [R1+0x44] ;  /* 0x0000440001067983 */ /* 0x000ee20000300800 */
[----:B-----5:R-:W-:Y:S01]  /*d750*/  LOP3.LUT R0, R0, 0xff, RZ, 0xc0, !PT ;  /* 0x000000ff00007812 */ /* 0x020fe200078ec0ff */
[----:B------:R-:W-:Y:S01]  /*d760*/  BSSY B1, `(.L_x_90) ;  /* 0x000000b000017945 */ /* 0x000fe20003800000 */
[----:B------:R-:W-:Y:S02]  /*d770*/  ISETP.LT.OR P5, PT, R32, 0x19, !P1 ;  /* 0x000000192000780c */ /* 0x000fe40004fa1670 */
[----:B------:R-:W-:-:S05]  /*d780*/  F2FP.F16.E4M3.UNPACK_B R0, R0 ;  /* 0x00000000ff00723e */ /* 0x000fca00020006ff */
[----:B------:R-:W-:-:S05]  /*d790*/  HADD2.F32 R0, -RZ, R0.H0_H0 ;  /* 0x20000000ff007230 */ /* 0x000fca0000004100 */
[----:B------:R-:W-:-:S04]  /*d7a0*/  FMUL R0, R0, UR40 ;  /* 0x0000002800007c20 */ /* 0x000fc80008400000 */
[----:B---3--:R-:W-:-:S05]  /*d7b0*/  FFMA R0, R6, UR41, R0 ;  /* 0x0000002906007c23 */ /* 0x008fca0008000000 */
[----:B0-----:R-:W-:Y:S02]  /*d7c0*/  F2FP.SATFINITE.E4M3.F32.PACK_AB_MERGE_C R7, RZ, R0, RZ ;  /* 0x00000000ff07723e */ /* 0x001fe400048070ff */
[----:B------:R-:W-:-:S03]  /*d7d0*/  PRMT R0, RZ, 0x7610, R0 ;  /* 0x00007610ff007816 */ /* 0x000fc60000000000 */
[----:B------:R0:W-:Y:S01]  /*d7e0*/  @!P6 STG.E.U8 desc[UR46][R26.64+0x11], R7 ;  /* 0x000011071a00e986 */ /* 0x0001e2000c10112e */
[----:B------:R-:W-:Y:S05]  /*d7f0*/  @P5 BRA `(.L_x_91) ;  /* 0x0000000000045947 */ /* 0x000fea0003800000 */
[----:B------:R3:W5:Y:S02]  /*d800*/  LDG.E.U8 R0, desc[UR46][R2.64+0x18] ;  /* 0x0000182e02007981 */ /* 0x000764000c1e1100 */
.L_x_91:
[----:B------:R-:W-:Y:S05]  /*d810*/  BSYNC B1 ;  /* 0x0000000000017941 */ /* 0x000fea0003800000 */
.L_x_90:
        /* <DEDUP_REMOVED lines=13> */
.L_x_93:
[----:B------:R-:W-:Y:S05]  /*d8f0*/  BSYNC B1 ;  /* 0x0000000000017941 */ /* 0x000fea0003800000 */
.L_x_92:
        /* <DEDUP_REMOVED lines=13> */
.L_x_95:
[----:B------:R-:W-:Y:S05]  /*d9d0*/  BSYNC B1 ;  /* 0x0000000000017941 */ /* 0x000fea0003800000 */
.L_x_94:
        /* <DEDUP_REMOVED lines=13> */
.L_x_97:
[----:B------:R-:W-:Y:S05]  /*dab0*/  BSYNC B1 ;  /* 0x0000000000017941 */ /* 0x000fea0003800000 */
.L_x_96:
        /* <DEDUP_REMOVED lines=13> */
.L_x_99:
[----:B------:R-:W-:Y:S05]  /*db90*/  BSYNC B1 ;  /* 0x0000000000017941 */ /* 0x000fea0003800000 */
.L_x_98:
        /* <DEDUP_REMOVED lines=13> */
.L_x_101:
[----:B------:R-:W-:Y:S05]  /*dc70*/  BSYNC B1 ;  /* 0x0000000000017941 */ /* 0x000fea0003800000 */
.L_x_100:
        /* <DEDUP_REMOVED lines=13> */
.L_x_103:
[----:B------:R-:W-:Y:S05]  /*dd50*/  BSYNC B1 ;  /* 0x0000000000017941 */ /* 0x000fea0003800000 */
.L_x_102:
        /* <DEDUP_REMOVED lines=13> */
.L_x_105:
[----:B------:R-:W-:Y:S05]  /*de30*/  BSYNC B1 ;  /* 0x0000000000017941 */ /* 0x000fea0003800000 */
.L_x_104:
        /* <DEDUP_REMOVED lines=13> */
.L_x_107:
[----:B------:R-:W-:Y:S05]  /*df10*/  BSYNC B1 ;  /* 0x0000000000017941 */ /* 0x000fea0003800000 */
.L_x_106:
        /* <DEDUP_REMOVED lines=13> */
.L_x_109:
[----:B------:R-:W-:Y:S05]  /*dff0*/  BSYNC B1 ;  /* 0x0000000000017941 */ /* 0x000fea0003800000 */
.L_x_108:
        /* <DEDUP_REMOVED lines=13> */
.L_x_111:
[----:B------:R-:W-:Y:S05]  /*e0d0*/  BSYNC B1 ;  /* 0x0000000000017941 */ /* 0x000fea0003800000 */
.L_x_110:
        /* <DEDUP_REMOVED lines=13> */
.L_x_113:
[----:B------:R-:W-:Y:S05]  /*e1b0*/  BSYNC B1 ;  /* 0x0000000000017941 */ /* 0x000fea0003800000 */
.L_x_112:
        /* <DEDUP_REMOVED lines=13> */
.L_x_115:
[----:B------:R-:W-:Y:S05]  /*e290*/  BSYNC B1 ;  /* 0x0000000000017941 */ /* 0x000fea0003800000 */
.L_x_114:
        /* <DEDUP_REMOVED lines=13> */
.L_x_117:
[----:B------:R-:W-:Y:S05]  /*e370*/  BSYNC B1 ;  /* 0x0000000000017941 */ /* 0x000fea0003800000 */
.L_x_116:
        /* <DEDUP_REMOVED lines=13> */
.L_x_119:
[----:B------:R-:W-:Y:S05]  /*e450*/  BSYNC B1 ;  /* 0x0000000000017941 */ /* 0x000fea0003800000 */
.L_x_118:
        /* <DEDUP_REMOVED lines=13> */
.L_x_121:
[----:B------:R-:W-:Y:S05]  /*e530*/  BSYNC B1 ;  /* 0x0000000000017941 */ /* 0x000fea0003800000 */
.L_x_120:
        /* <DEDUP_REMOVED lines=13> */
.L_x_123:
[----:B------:R-:W-:Y:S05]  /*e610*/  BSYNC B1 ;  /* 0x0000000000017941 */ /* 0x000fea0003800000 */
.L_x_122:
        /* <DEDUP_REMOVED lines=13> */
.L_x_125:
[----:B------:R-:W-:Y:S05]  /*e6f0*/  BSYNC B1 ;  /* 0x0000000000017941 */ /* 0x000fea0003800000 */
.L_x_124:
        /* <DEDUP_REMOVED lines=13> */
.L_x_127:
[----:B------:R-:W-:Y:S05]  /*e7d0*/  BSYNC B1 ;  /* 0x0000000000017941 */ /* 0x000fea0003800000 */
.L_x_126:
        /* <DEDUP_REMOVED lines=13> */
.L_x_129:
[----:B------:R-:W-:Y:S05]  /*e8b0*/  BSYNC B1 ;  /* 0x0000000000017941 */ /* 0x000fea0003800000 */
.L_x_128:
        /* <DEDUP_REMOVED lines=13> */
.L_x_131:
[----:B------:R-:W-:Y:S05]  /*e990*/  BSYNC B1 ;  /* 0x0000000000017941 */ /* 0x000fea0003800000 */
.L_x_130:
        /* <DEDUP_REMOVED lines=13> */
.L_x_133:
[----:B------:R-:W-:Y:S05]  /*ea70*/  BSYNC B1 ;  /* 0x0000000000017941 */ /* 0x000fea0003800000 */
.L_x_132:
        /* <DEDUP_REMOVED lines=13> */
.L_x_135:
[----:B------:R-:W-:Y:S05]  /*eb50*/  BSYNC B1 ;  /* 0x0000000000017941 */ /* 0x000fea0003800000 */
.L_x_134:
        /* <DEDUP_REMOVED lines=13> */
.L_x_137:
[----:B------:R-:W-:Y:S05]  /*ec30*/  BSYNC B1 ;  /* 0x0000000000017941 */ /* 0x000fea0003800000 */
.L_x_136:
        /* <DEDUP_REMOVED lines=13> */
.L_x_139:
[----:B------:R-:W-:Y:S05]  /*ed10*/  BSYNC B1 ;  /* 0x0000000000017941 */ /* 0x000fea0003800000 */
.L_x_138:
        /* <DEDUP_REMOVED lines=13> */
.L_x_141:
[----:B------:R-:W-:Y:S05]  /*edf0*/  BSYNC B1 ;  /* 0x0000000000017941 */ /* 0x000fea0003800000 */
.L_x_140:
        /* <DEDUP_REMOVED lines=13> */
.L_x_143:
[----:B------:R-:W-:Y:S05]  /*eed0*/  BSYNC B1 ;  /* 0x0000000000017941 */ /* 0x000fea0003800000 */
.L_x_142:
        /* <DEDUP_REMOVED lines=13> */
.L_x_145:
[----:B------:R-:W-:Y:S05]  /*efb0*/  BSYNC B1 ;  /* 0x0000000000017941 */ /* 0x000fea0003800000 */
.L_x_144:
        /* <DEDUP_REMOVED lines=13> */
.L_x_147:
[----:B------:R-:W-:Y:S05]  /*f090*/  BSYNC B1 ;  /* 0x0000000000017941 */ /* 0x000fea0003800000 */
.L_x_146:
        /* <DEDUP_REMOVED lines=13> */
.L_x_149:
[----:B------:R-:W-:Y:S05]  /*f170*/  BSYNC B1 ;  /* 0x0000000000017941 */ /* 0x000fea0003800000 */
.L_x_148:
        /* <DEDUP_REMOVED lines=13> */
.L_x_151:
[----:B------:R-:W-:Y:S05]  /*f250*/  BSYNC B1 ;  /* 0x0000000000017941 */ /* 0x000fea0003800000 */
.L_x_150:
        /* <DEDUP_REMOVED lines=13> */
.L_x_153:
[----:B------:R-:W-:Y:S05]  /*f330*/  BSYNC B1 ;  /* 0x0000000000017941 */ /* 0x000fea0003800000 */
.L_x_152:
        /* <DEDUP_REMOVED lines=13> */
.L_x_155:
[----:B------:R-:W-:Y:S05]  /*f410*/  BSYNC B1 ;  /* 0x0000000000017941 */ /* 0x000fea0003800000 */
.L_x_154:
        /* <DEDUP_REMOVED lines=13> */
.L_x_157:
[----:B------:R-:W-:Y:S05]  /*f4f0*/  BSYNC B1 ;  /* 0x0000000000017941 */ /* 0x000fea0003800000 */
.L_x_156:
        /* <DEDUP_REMOVED lines=13> */
.L_x_159:
[----:B------:R-:W-:Y:S05]  /*f5d0*/  BSYNC B1 ;  /* 0x0000000000017941 */ /* 0x000fea0003800000 */
.L_x_158:
        /* <DEDUP_REMOVED lines=13> */
.L_x_161:
[----:B------:R-:W-:Y:S05]  /*f6b0*/  BSYNC B1 ;  /* 0x0000000000017941 */ /* 0x000fea0003800000 */
.L_x_160:
        /* <DEDUP_REMOVED lines=13> */
.L_x_163:
[----:B------:R-:W-:Y:S05]  /*f790*/  BSYNC B1 ;  /* 0x0000000000017941 */ /* 0x000fea0003800000 */
.L_x_162:
        /* <DEDUP_REMOVED lines=13> */
.L_x_165:
[----:B------:R-:W-:Y:S05]  /*f870*/  BSYNC B1 ;  /* 0x0000000000017941 */ /* 0x000fea0003800000 */
.L_x_164:
        /* <DEDUP_REMOVED lines=13> */
.L_x_167:
[----:B------:R-:W-:Y:S05]  /*f950*/  BSYNC B1 ;  /* 0x0000000000017941 */ /* 0x000fea0003800000 */
.L_x_166:
        /* <DEDUP_REMOVED lines=13> */
.L_x_169:
[----:B------:R-:W-:Y:S05]  /*fa30*/  BSYNC B1 ;  /* 0x0000000000017941 */ /* 0x000fea0003800000 */
.L_x_168:
        /* <DEDUP_REMOVED lines=13> */
.L_x_171:
[----:B------:R-:W-:Y:S05]  /*fb10*/  BSYNC B1 ;  /* 0x0000000000017941 */ /* 0x000fea0003800000 */
.L_x_170:
        /* <DEDUP_REMOVED lines=13> */
.L_x_173:
[----:B------:R-:W-:Y:S05]  /*fbf0*/  BSYNC B1 ;  /* 0x0000000000017941 */ /* 0x000fea0003800000 */
.L_x_172:
        /* <DEDUP_REMOVED lines=13> */
.L_x_175:
[----:B------:R-:W-:Y:S05]  /*fcd0*/  BSYNC B1 ;  /* 0x0000000000017941 */ /* 0x000fea0003800000 */
.L_x_174:
        /* <DEDUP_REMOVED lines=13> */
.L_x_177:
[----:B------:R-:W-:Y:S05]  /*fdb0*/  BSYNC B1 ;  /* 0x0000000000017941 */ /* 0x000fea0003800000 */
.L_x_176:
        /* <DEDUP_REMOVED lines=13> */
.L_x_179:
[----:B------:R-:W-:Y:S05]  /*fe90*/  BSYNC B1 ;  /* 0x0000000000017941 */ /* 0x000fea0003800000 */
.L_x_178:
        /* <DEDUP_REMOVED lines=13> */
.L_x_181:
[----:B------:R-:W-:Y:S05]  /*ff70*/  BSYNC B1 ;  /* 0x0000000000017941 */ /* 0x000fea0003800000 */
.L_x_180:
        /* <DEDUP_REMOVED lines=13> */
.L_x_183:
[----:B------:R-:W-:Y:S05]  /*10050*/  BSYNC B1 ;  /* 0x0000000000017941 */ /* 0x000fea0003800000 */
.L_x_182:
        /* <DEDUP_REMOVED lines=13> */
.L_x_185:
[----:B------:R-:W-:Y:S05]  /*10130*/  BSYNC B1 ;  /* 0x0000000000017941 */ /* 0x000fea0003800000 */
.L_x_184:
        /* <DEDUP_REMOVED lines=13> */
.L_x_187:
[----:B------:R-:W-:Y:S05]  /*10210*/  BSYNC B1 ;  /* 0x0000000000017941 */ /* 0x000fea0003800000 */
.L_x_186:
        /* <DEDUP_REMOVED lines=13> */
.L_x_189:
[----:B------:R-:W-:Y:S05]  /*102f0*/  BSYNC B1 ;  /* 0x0000000000017941 */ /* 0x000fea0003800000 */
.L_x_188:
        /* <DEDUP_REMOVED lines=13> */
.L_x_191:
[----:B------:R-:W-:Y:S05]  /*103d0*/  BSYNC B1 ;  /* 0x0000000000017941 */ /* 0x000fea0003800000 */
.L_x_190:
        /* <DEDUP_REMOVED lines=13> */
.L_x_193:
[----:B------:R-:W-:Y:S05]  /*104b0*/  BSYNC B1 ;  /* 0x0000000000017941 */ /* 0x000fea0003800000 */
.L_x_192:
        /* <DEDUP_REMOVED lines=13> */
.L_x_195:
[----:B------:R-:W-:Y:S05]  /*10590*/  BSYNC B1 ;  /* 0x0000000000017941 */ /* 0x000fea0003800000 */
.L_x_194:
        /* <DEDUP_REMOVED lines=13> */
.L_x_197:
[----:B------:R-:W-:Y:S05]  /*10670*/  BSYNC B1 ;  /* 0x0000000000017941 */ /* 0x000fea0003800000 */
.L_x_196:
        /* <DEDUP_REMOVED lines=13> */
.L_x_199:
[----:B------:R-:W-:Y:S05]  /*10750*/  BSYNC B1 ;  /* 0x0000000000017941 */ /* 0x000fea0003800000 */
.L_x_198:
        /* <DEDUP_REMOVED lines=13> */
.L_x_201:
[----:B------:R-:W-:Y:S05]  /*10830*/  BSYNC B1 ;  /* 0x0000000000017941 */ /* 0x000fea0003800000 */
.L_x_200:
        /* <DEDUP_REMOVED lines=13> */
.L_x_203:
[----:B------:R-:W-:Y:S05]  /*10910*/  BSYNC B1 ;  /* 0x0000000000017941 */ /* 0x000fea0003800000 */
.L_x_202:
        /* <DEDUP_REMOVED lines=13> */
.L_x_205:
[----:B------:R-:W-:Y:S05]  /*109f0*/  BSYNC B1 ;  /* 0x0000000000017941 */ /* 0x000fea0003800000 */
.L_x_204:
        /* <DEDUP_REMOVED lines=13> */
.L_x_207:
[----:B------:R-:W-:Y:S05]  /*10ad0*/  BSYNC B1 ;  /* 0x0000000000017941 */ /* 0x000fea0003800000 */
.L_x_206:
        /* <DEDUP_REMOVED lines=13> */
.L_x_209:
[----:B------:R-:W-:Y:S05]  /*10bb0*/  BSYNC B1 ;  /* 0x0000000000017941 */ /* 0x000fea0003800000 */
.L_x_208:
        /* <DEDUP_REMOVED lines=13> */
.L_x_211:
[----:B------:R-:W-:Y:S05]  /*10c90*/  BSYNC B1 ;  /* 0x0000000000017941 */ /* 0x000fea0003800000 */
.L_x_210:
        /* <DEDUP_REMOVED lines=13> */
.L_x_213:
[----:B------:R-:W-:Y:S05]  /*10d70*/  BSYNC B1 ;  /* 0x0000000000017941 */ /* 0x000fea0003800000 */
.L_x_212:
        /* <DEDUP_REMOVED lines=13> */
.L_x_215:
[----:B------:R-:W-:Y:S05]  /*10e50*/  BSYNC B1 ;  /* 0x0000000000017941 */ /* 0x000fea0003800000 */
.L_x_214:
        /* <DEDUP_REMOVED lines=13> */
.L_x_217:
[----:B------:R-:W-:Y:S05]  /*10f30*/  BSYNC B1 ;  /* 0x0000000000017941 */ /* 0x000fea0003800000 */
.L_x_216:
        /* <DEDUP_REMOVED lines=13> */
.L_x_219:
[----:B------:R-:W-:Y:S05]  /*11010*/  BSYNC B1 ;  /* 0x0000000000017941 */ /* 0x000fea0003800000 */
.L_x_218:
        /* <DEDUP_REMOVED lines=13> */
.L_x_221:
[----:B------:R-:W-:Y:S05]  /*110f0*/  BSYNC B1 ;  /* 0x0000000000017941 */ /* 0x000fea0003800000 */
.L_x_220:
        /* <DEDUP_REMOVED lines=13> */
.L_x_223:
[----:B------:R-:W-:Y:S05]  /*111d0*/  BSYNC B1 ;  /* 0x0000000000017941 */ /* 0x000fea0003800000 */
.L_x_222:
        /* <DEDUP_REMOVED lines=13> */
.L_x_225:
[----:B------:R-:W-:Y:S05]  /*112b0*/  BSYNC B1 ;  /* 0x0000000000017941 */ /* 0x000fea0003800000 */
.L_x_224:
        /* <DEDUP_REMOVED lines=13> */
.L_x_227:
[----:B------:R-:W-:Y:S05]  /*11390*/  BSYNC B1 ;  /* 0x0000000000017941 */ /* 0x000fea0003800000 */
.L_x_226:
        /* <DEDUP_REMOVED lines=13> */
.L_x_229:
[----:B------:R-:W-:Y:S05]  /*11470*/  BSYNC B1 ;  /* 0x0000000000017941 */ /* 0x000fea0003800000 */
.L_x_228:
        /* <DEDUP_REMOVED lines=13> */
.L_x_231:
[----:B------:R-:W-:Y:S05]  /*11550*/  BSYNC B1 ;  /* 0x0000000000017941 */ /* 0x000fea0003800000 */
.L_x_230:
        /* <DEDUP_REMOVED lines=13> */
.L_x_233:
[----:B------:R-:W-:Y:S05]  /*11630*/  BSYNC B1 ;  /* 0x0000000000017941 */ /* 0x000fea0003800000 */
.L_x_232:
        /* <DEDUP_REMOVED lines=13> */
.L_x_235:
[----:B------:R-:W-:Y:S05]  /*11710*/  BSYNC B1 ;  /* 0x0000000000017941 */ /* 0x000fea0003800000 */
.L_x_234:
        /* <DEDUP_REMOVED lines=13> */
.L_x_237:
[----:B------:R-:W-:Y:S05]  /*117f0*/  BSYNC B1 ;  /* 0x0000000000017941 */ /* 0x000fea0003800000 */
.L_x_236:
        /* <DEDUP_REMOVED lines=13> */
.L_x_239:
[----:B------:R-:W-:Y:S05]  /*118d0*/  BSYNC B1 ;  /* 0x0000000000017941 */ /* 0x000fea0003800000 */
.L_x_238:
        /* <DEDUP_REMOVED lines=13> */
.L_x_241:
[----:B------:R-:W-:Y:S05]  /*119b0*/  BSYNC B1 ;  /* 0x0000000000017941 */ /* 0x000fea0003800000 */
.L_x_240:
        /* <DEDUP_REMOVED lines=13> */
.L_x_243:
[----:B------:R-:W-:Y:S05]  /*11a90*/  BSYNC B1 ;  /* 0x0000000000017941 */ /* 0x000fea0003800000 */
.L_x_242:
        /* <DEDUP_REMOVED lines=13> */
.L_x_245:
[----:B------:R-:W-:Y:S05]  /*11b70*/  BSYNC B1 ;  /* 0x0000000000017941 */ /* 0x000fea0003800000 */
.L_x_244:
        /* <DEDUP_REMOVED lines=13> */
.L_x_247:
[----:B------:R-:W-:Y:S05]  /*11c50*/  BSYNC B1 ;  /* 0x0000000000017941 */ /* 0x000fea0003800000 */
.L_x_246:
        /* <DEDUP_REMOVED lines=13> */
.L_x_249:
[----:B------:R-:W-:Y:S05]  /*11d30*/  BSYNC B1 ;  /* 0x0000000000017941 */ /* 0x000fea0003800000 */
.L_x_248:
        /* <DEDUP_REMOVED lines=13> */
.L_x_251:
[----:B------:R-:W-:Y:S05]  /*11e10*/  BSYNC B1 ;  /* 0x0000000000017941 */ /* 0x000fea0003800000 */
.L_x_250:
        /* <DEDUP_REMOVED lines=13> */
.L_x_253:
[----:B------:R-:W-:Y:S05]  /*11ef0*/  BSYNC B1 ;  /* 0x0000000000017941 */ /* 0x000fea0003800000 */
.L_x_252:
        /* <DEDUP_REMOVED lines=13> */
.L_x_255:
[----:B------:R-:W-:Y:S05]  /*11fd0*/  BSYNC B1 ;  /* 0x0000000000017941 */ /* 0x000fea0003800000 */
.L_x_254:
        /* <DEDUP_REMOVED lines=13> */
.L_x_257:
[----:B------:R-:W-:Y:S05]  /*120b0*/  BSYNC B1 ;  /* 0x0000000000017941 */ /* 0x000fea0003800000 */
.L_x_256:
        /* <DEDUP_REMOVED lines=13> */
.L_x_259:
[----:B------:R-:W-:Y:S05]  /*12190*/  BSYNC B1 ;  /* 0x0000000000017941 */ /* 0x000fea0003800000 */
.L_x_258:
        /* <DEDUP_REMOVED lines=13> */
.L_x_261:
[----:B------:R-:W-:Y:S05]  /*12270*/  BSYNC B1 ;  /* 0x0000000000017941 */ /* 0x000fea0003800000 */
.L_x_260:
        /* <DEDUP_REMOVED lines=13> */
.L_x_263:
[----:B------:R-:W-:Y:S05]  /*12350*/  BSYNC B1 ;  /* 0x0000000000017941 */ /* 0x000fea0003800000 */
.L_x_262:
        /* <DEDUP_REMOVED lines=13> */
.L_x_265:
[----:B------:R-:W-:Y:S05]  /*12430*/  BSYNC B1 ;  /* 0x0000000000017941 */ /* 0x000fea0003800000 */
.L_x_264:
        /* <DEDUP_REMOVED lines=13> */
.L_x_267:
[----:B------:R-:W-:Y:S05]  /*12510*/  BSYNC B1 ;  /* 0x0000000000017941 */ /* 0x000fea0003800000 */
.L_x_266:
        /* <DEDUP_REMOVED lines=13> */
.L_x_269:
[----:B------:R-:W-:Y:S05]  /*125f0*/  BSYNC B1 ;  /* 0x0000000000017941 */ /* 0x000fea0003800000 */
.L_x_268:
        /* <DEDUP_REMOVED lines=13> */
.L_x_271:
[----:B------:R-:W-:Y:S05]  /*126d0*/  BSYNC B1 ;  /* 0x0000000000017941 */ /* 0x000fea0003800000 */
.L_x_270:
        /* <DEDUP_REMOVED lines=13> */
.L_x_273:
[----:B------:R-:W-:Y:S05]  /*127b0*/  BSYNC B1 ;  /* 0x0000000000017941 */ /* 0x000fea0003800000 */
.L_x_272:
        /* <DEDUP_REMOVED lines=13> */
.L_x_275:
[----:B------:R-:W-:Y:S05]  /*12890*/  BSYNC B1 ;  /* 0x0000000000017941 */ /* 0x000fea0003800000 */
.L_x_274:
        /* <DEDUP_REMOVED lines=13> */
.L_x_277:
[----:B------:R-:W-:Y:S05]  /*12970*/  BSYNC B1 ;  /* 0x0000000000017941 */ /* 0x000fea0003800000 */
.L_x_276:
        /* <DEDUP_REMOVED lines=13> */
.L_x_279:
[----:B------:R-:W-:Y:S05]  /*12a50*/  BSYNC B1 ;  /* 0x0000000000017941 */ /* 0x000fea0003800000 */
.L_x_278:
        /* <DEDUP_REMOVED lines=13> */
.L_x_281:
[----:B------:R-:W-:Y:S05]  /*12b30*/  BSYNC B1 ;  /* 0x0000000000017941 */ /* 0x000fea0003800000 */
.L_x_280:
        /* <DEDUP_REMOVED lines=13> */
.L_x_283:
[----:B------:R-:W-:Y:S05]  /*12c10*/  BSYNC B1 ;  /* 0x0000000000017941 */ /* 0x000fea0003800000 */
.L_x_282:
        /* <DEDUP_REMOVED lines=13> */
.L_x_285:
[----:B------:R-:W-:Y:S05]  /*12cf0*/  BSYNC B1 ;  /* 0x0000000000017941 */ /* 0x000fea0003800000 */
.L_x_284:
        /* <DEDUP_REMOVED lines=13> */
.L_x_287:
[----:B------:R-:W-:Y:S05]  /*12dd0*/  BSYNC B1 ;  /* 0x0000000000017941 */ /* 0x000fea0003800000 */
.L_x_286:
        /* <DEDUP_REMOVED lines=13> */
.L_x_289:
[----:B------:R-:W-:Y:S05]  /*12eb0*/  BSYNC B1 ;  /* 0x0000000000017941 */ /* 0x000fea0003800000 */
.L_x_288:
        /* <DEDUP_REMOVED lines=13> */
.L_x_291:
[----:B------:R-:W-:Y:S05]  /*12f90*/  BSYNC B1 ;  /* 0x0000000000017941 */ /* 0x000fea0003800000 */
.L_x_290:
        /* <DEDUP_REMOVED lines=13> */
.L_x_293:
[----:B------:R-:W-:Y:S05]  /*13070*/  BSYNC B1 ;  /* 0x0000000000017941 */ /* 0x000fea0003800000 */
.L_x_292:
        /* <DEDUP_REMOVED lines=13> */
.L_x_295:
[----:B------:R-:W-:Y:S05]  /*13150*/  BSYNC B1 ;  /* 0x0000000000017941 */ /* 0x000fea0003800000 */
.L_x_294:
        /* <DEDUP_REMOVED lines=13> */
.L_x_297:
[----:B------:R-:W-:Y:S05]  /*13230*/  BSYNC B1 ;  /* 0x0000000000017941 */ /* 0x000fea0003800000 */
.L_x_296:
        /* <DEDUP_REMOVED lines=13> */
.L_x_299:
[----:B------:R-:W-:Y:S05]  /*13310*/  BSYNC B1 ;  /* 0x0000000000017941 */ /* 0x000fea0003800000 */
.L_x_298:
        /* <DEDUP_REMOVED lines=13> */
.L_x_301:
[----:B------:R-:W-:Y:S05]  /*133f0*/  BSYNC B1 ;  /* 0x0000000000017941 */ /* 0x000fea0003800000 */
.L_x_300:
        /* <DEDUP_REMOVED lines=13> */
.L_x_303:
[----:B------:R-:W-:Y:S05]  /*134d0*/  BSYNC B1 ;  /* 0x0000000000017941 */ /* 0x000fea0003800000 */
.L_x_302:
        /* <DEDUP_REMOVED lines=13> */
.L_x_305:
[----:B------:R-:W-:Y:S05]  /*135b0*/  BSYNC B1 ;  /* 0x0000000000017941 */ /* 0x000fea0003800000 */
.L_x_304:
        /* <DEDUP_REMOVED lines=13> */
.L_x_307:
[----:B------:R-:W-:Y:S05]  /*13690*/  BSYNC B1 ;  /* 0x0000000000017941 */ /* 0x000fea0003800000 */
.L_x_306:
        /* <DEDUP_REMOVED lines=13> */
.L_x_309:
[----:B------:R-:W-:Y:S05]  /*13770*/  BSYNC B1 ;  /* 0x0000000000017941 */ /* 0x000fea0003800000 */
.L_x_308:
        /* <DEDUP_REMOVED lines=13> */
.L_x_311:
[----:B------:R-:W-:Y:S05]  /*13850*/  BSYNC B1 ;  /* 0x0000000000017941 */ /* 0x000fea0003800000 */
.L_x_310:
        /* <DEDUP_REMOVED lines=13> */
.L_x_313:
[----:B------:R-:W-:Y:S05]  /*13930*/  BSYNC B1 ;  /* 0x0000000000017941 */ /* 0x000fea0003800000 */
.L_x_312:
        /* <DEDUP_REMOVED lines=13> */
.L_x_315:
[----:B------:R-:W-:Y:S05]  /*13a10*/  BSYNC B1 ;  /* 0x0000000000017941 */ /* 0x000fea0003800000 */
.L_x_314:
        /* <DEDUP_REMOVED lines=13> */
.L_x_317:
[----:B------:R-:W-:Y:S05]  /*13af0*/  BSYNC B1 ;  /* 0x0000000000017941 */ /* 0x000fea0003800000 */
.L_x_316:
        /* <DEDUP_REMOVED lines=13> */
.L_x_319:
[----:B------:R-:W-:Y:S05]  /*13bd0*/  BSYNC B1 ;  /* 0x0000000000017941 */ /* 0x000fea0003800000 */
.L_x_318:
        /* <DEDUP_REMOVED lines=13> */
.L_x_321:
[----:B------:R-:W-:Y:S05]  /*13cb0*/  BSYNC B1 ;  /* 0x0000000000017941 */ /* 0x000fea0003800000 */
.L_x_320:
        /* <DEDUP_REMOVED lines=13> */
.L_x_323:
[----:B------:R-:W-:Y:S05]  /*13d90*/  BSYNC B1 ;  /* 0x0000000000017941 */ /* 0x000fea0003800000 */
.L_x_322:
        /* <DEDUP_REMOVED lines=13> */
.L_x_325:
[----:B------:R-:W-:Y:S05]  /*13e70*/  BSYNC B1 ;  /* 0x0000000000017941 */ /* 0x000fea0003800000 */
.L_x_324:
        /* <DEDUP_REMOVED lines=13> */
.L_x_327:
[----:B------:R-:W-:Y:S05]  /*13f50*/  BSYNC B1 ;  /* 0x0000000000017941 */ /* 0x000fea0003800000 */
.L_x_326:
        /* <DEDUP_REMOVED lines=13> */
.L_x_329:
[----:B------:R-:W-:Y:S05]  /*14030*/  BSYNC B1 ;  /* 0x0000000000017941 */ /* 0x000fea0003800000 */
.L_x_328:
        /* <DEDUP_REMOVED lines=13> */
.L_x_331:
[----:B------:R-:W-:Y:S05]  /*14110*/  BSYNC B1 ;  /* 0x0000000000017941 */ /* 0x000fea0003800000 */
.L_x_330:
        /* <DEDUP_REMOVED lines=13> */
.L_x_333:
[----:B------:R-:W-:Y:S05]  /*141f0*/  BSYNC B1 ;  /* 0x0000000000017941 */ /* 0x000fea0003800000 */
.L_x_332:
        /* <DEDUP_REMOVED lines=13> */
.L_x_335:
[----:B------:R-:W-:Y:S05]  /*142d0*/  BSYNC B1 ;  /* 0x0000000000017941 */ /* 0x000fea0003800000 */
.L_x_334:
        /* <DEDUP_REMOVED lines=13> */
.L_x_337:
[----:B------:R-:W-:Y:S05]  /*143b0*/  BSYNC B1 ;  /* 0x0000000000017941 */ /* 0x000fea0003800000 */
.L_x_336:
        /* <DEDUP_REMOVED lines=13> */
.L_x_339:
[----:B------:R-:W-:Y:S05]  /*14490*/  BSYNC B1 ;  /* 0x0000000000017941 */ /* 0x000fea0003800000 */
.L_x_338:
        /* <DEDUP_REMOVED lines=13> */
.L_x_341:
[----:B------:R-:W-:Y:S05]  /*14570*/  BSYNC B1 ;  /* 0x0000000000017941 */ /* 0x000fea0003800000 */
.L_x_340:
        /* <DEDUP_REMOVED lines=13> */
.L_x_343:
[----:B------:R-:W-:Y:S05]  /*14650*/  BSYNC B1 ;  /* 0x0000000000017941 */ /* 0x000fea0003800000 */
.L_x_342:
        /* <DEDUP_REMOVED lines=13> */
.L_x_345:
[----:B------:R-:W-:Y:S05]  /*14730*/  BSYNC B1 ;  /* 0x0000000000017941 */ /* 0x000fea0003800000 */
.L_x_344:
        /* <DEDUP_REMOVED lines=13> */
.L_x_347:
[----:B------:R-:W-:Y:S05]  /*14810*/  BSYNC B1 ;  /* 0x0000000000017941 */ /* 0x000fea0003800000 */
.L_x_346:
        /* <DEDUP_REMOVED lines=13> */
.L_x_349:
[----:B------:R-:W-:Y:S05]  /*148f0*/  BSYNC B1 ;  /* 0x0000000000017941 */ /* 0x000fea0003800000 */
.L_x_348:
        /* <DEDUP_REMOVED lines=13> */
.L_x_351:
[----:B------:R-:W-:Y:S05]  /*149d0*/  BSYNC B1 ;  /* 0x0000000000017941 */ /* 0x000fea0003800000 */
.L_x_350:
        /* <DEDUP_REMOVED lines=13> */
.L_x_353:
[----:B------:R-:W-:Y:S05]  /*14ab0*/  BSYNC B1 ;  /* 0x0000000000017941 */ /* 0x000fea0003800000 */
.L_x_352:
        /* <DEDUP_REMOVED lines=13> */
.L_x_355:
[----:B------:R-:W-:Y:S05]  /*14b90*/  BSYNC B1 ;  /* 0x0000000000017941 */ /* 0x000fea0003800000 */
.L_x_354:
        /* <DEDUP_REMOVED lines=13> */
.L_x_357:
[----:B------:R-:W-:Y:S05]  /*14c70*/  BSYNC B1 ;  /* 0x0000000000017941 */ /* 0x000fea0003800000 */
.L_x_356:
        /* <DEDUP_REMOVED lines=13> */
.L_x_359:
[----:B------:R-:W-:Y:S05]  /*14d50*/  BSYNC B1 ;  /* 0x0000000000017941 */ /* 0x000fea0003800000 */
.L_x_358:
        /* <DEDUP_REMOVED lines=13> */
.L_x_361:
[----:B------:R-:W-:Y:S05]  /*14e30*/  BSYNC B1 ;  /* 0x0000000000017941 */ /* 0x000fea0003800000 */
.L_x_360:
        /* <DEDUP_REMOVED lines=13> */
.L_x_363:
[----:B------:R-:W-:Y:S05]  /*14f10*/  BSYNC B1 ;  /* 0x0000000000017941 */ /* 0x000fea0003800000 */
.L_x_362:
        /* <DEDUP_REMOVED lines=13> */
.L_x_365:
[----:B------:R-:W-:Y:S05]  /*14ff0*/  BSYNC B1 ;  /* 0x0000000000017941 */ /* 0x000fea0003800000 */
.L_x_364:
        /* <DEDUP_REMOVED lines=13> */
.L_x_367:
[----:B------:R-:W-:Y:S05]  /*150d0*/  BSYNC B1 ;  /* 0x0000000000017941 */ /* 0x000fea0003800000 */
.L_x_366:
        /* <DEDUP_REMOVED lines=13> */
.L_x_369:
[----:B------:R-:W-:Y:S05]  /*151b0*/  BSYNC B1 ;  /* 0x0000000000017941 */ /* 0x000fea0003800000 */
.L_x_368:
        /* <DEDUP_REMOVED lines=13> */
.L_x_371:
[----:B------:R-:W-:Y:S05]  /*15290*/  BSYNC B1 ;  /* 0x0000000000017941 */ /* 0x000fea0003800000 */
.L_x_370:
        /* <DEDUP_REMOVED lines=13> */
.L_x_373:
[----:B------:R-:W-:Y:S05]  /*15370*/  BSYNC B1 ;  /* 0x0000000000017941 */ /* 0x000fea0003800000 */
.L_x_372:
        /* <DEDUP_REMOVED lines=13> */
.L_x_375:
[----:B------:R-:W-:Y:S05]  /*15450*/  BSYNC B1 ;  /* 0x0000000000017941 */ /* 0x000fea0003800000 */
.L_x_374:
        /* <DEDUP_REMOVED lines=13> */
.L_x_377:
[----:B------:R-:W-:Y:S05]  /*15530*/  BSYNC B1 ;  /* 0x0000000000017941 */ /* 0x000fea0003800000 */
.L_x_376:
        /* <DEDUP_REMOVED lines=13> */
.L_x_379:
[----:B------:R-:W-:Y:S05]  /*15610*/  BSYNC B1 ;  /* 0x0000000000017941 */ /* 0x000fea0003800000 */
.L_x_378:
        /* <DEDUP_REMOVED lines=13> */
.L_x_381:
[----:B------:R-:W-:Y:S05]  /*156f0*/  BSYNC B1 ;  /* 0x0000000000017941 */ /* 0x000fea0003800000 */
.L_x_380:
        /* <DEDUP_REMOVED lines=13> */
.L_x_383:
[----:B------:R-:W-:Y:S05]  /*157d0*/  BSYNC B1 ;  /* 0x0000000000017941 */ /* 0x000fea0003800000 */
.L_x_382:
        /* <DEDUP_REMOVED lines=13> */
.L_x_385:
[----:B------:R-:W-:Y:S05]  /*158b0*/  BSYNC B1 ;  /* 0x0000000000017941 */ /* 0x000fea0003800000 */
.L_x_384:
        /* <DEDUP_REMOVED lines=13> */
.L_x_387:
[----:B------:R-:W-:Y:S05]  /*15990*/  BSYNC B1 ;  /* 0x0000000000017941 */ /* 0x000fea0003800000 */
.L_x_386:
        /* <DEDUP_REMOVED lines=13> */
.L_x_389:
[----:B------:R-:W-:Y:S05]  /*15a70*/  BSYNC B1 ;  /* 0x0000000000017941 */ /* 0x000fea0003800000 */
.L_x_388:
        /* <DEDUP_REMOVED lines=13> */
.L_x_391:
[----:B------:R-:W-:Y:S05]  /*15b50*/  BSYNC B1 ;  /* 0x0000000000017941 */ /* 0x000fea0003800000 */
.L_x_390:
        /* <DEDUP_REMOVED lines=13> */
.L_x_393:
[----:B------:R-:W-:Y:S05]  /*15c30*/  BSYNC B1 ;  /* 0x0000000000017941 */ /* 0x000fea0003800000 */
.L_x_392:
        /* <DEDUP_REMOVED lines=13> */
.L_x_395:
[----:B------:R-:W-:Y:S05]  /*15d10*/  BSYNC B1 ;  /* 0x0000000000017941 */ /* 0x000fea0003800000 */
.L_x_394:
        /* <DEDUP_REMOVED lines=13> */
.L_x_397:
[----:B------:R-:W-:Y:S05]  /*15df0*/  BSYNC B1 ;  /* 0x0000000000017941 */ /* 0x000fea0003800000 */
.L_x_396:
        /* <DEDUP_REMOVED lines=13> */
.L_x_399:
[----:B------:R-:W-:Y:S05]  /*15ed0*/  BSYNC B1 ;  /* 0x0000000000017941 */ /* 0x000fea0003800000 */
.L_x_398:
        /* <DEDUP_REMOVED lines=13> */
.L_x_401:
[----:B------:R-:W-:Y:S05]  /*15fb0*/  BSYNC B1 ;  /* 0x0000000000017941 */ /* 0x000fea0003800000 */
.L_x_400:
        /* <DEDUP_REMOVED lines=13> */
.L_x_403:
[----:B------:R-:W-:Y:S05]  /*16090*/  BSYNC B1 ;  /* 0x0000000000017941 */ /* 0x000fea0003800000 */
.L_x_402:
        /* <DEDUP_REMOVED lines=13> */
.L_x_405:
[----:B------:R-:W-:Y:S05]  /*16170*/  BSYNC B1 ;  /* 0x0000000000017941 */ /* 0x000fea0003800000 */
.L_x_404:
        /* <DEDUP_REMOVED lines=13> */
.L_x_407:
[----:B------:R-:W-:Y:S05]  /*16250*/  BSYNC B1 ;  /* 0x0000000000017941 */ /* 0x000fea0003800000 */
.L_x_406:
        /* <DEDUP_REMOVED lines=13> */
.L_x_409:
[----:B------:R-:W-:Y:S05]  /*16330*/  BSYNC B1 ;  /* 0x0000000000017941 */ /* 0x000fea0003800000 */
.L_x_408:
        /* <DEDUP_REMOVED lines=13> */
.L_x_411:
[----:B------:R-:W-:Y:S05]  /*16410*/  BSYNC B1 ;  /* 0x0000000000017941 */ /* 0x000fea0003800000 */
.L_x_410:
        /* <DEDUP_REMOVED lines=13> */
.L_x_413:
[----:B------:R-:W-:Y:S05]  /*164f0*/  BSYNC B1 ;  /* 0x0000000000017941 */ /* 0x000fea0003800000 */
.L_x_412:
        /* <DEDUP_REMOVED lines=13> */
.L_x_415:
[----:B------:R-:W-:Y:S05]  /*165d0*/  BSYNC B1 ;  /* 0x0000000000017941 */ /* 0x000fea0003800000 */
.L_x_414:
        /* <DEDUP_REMOVED lines=13> */
.L_x_417:
[----:B------:R-:W-:Y:S05]  /*166b0*/  BSYNC B1 ;  /* 0x0000000000017941 */ /* 0x000fea0003800000 */
.L_x_416:
        /* <DEDUP_REMOVED lines=13> */
.L_x_419:
[----:B------:R-:W-:Y:S05]  /*16790*/  BSYNC B1 ;  /* 0x0000000000017941 */ /* 0x000fea0003800000 */
.L_x_418:
        /* <DEDUP_REMOVED lines=13> */
.L_x_421:
[----:B------:R-:W-:Y:S05]  /*16870*/  BSYNC B1 ;  /* 0x0000000000017941 */ /* 0x000fea0003800000 */
.L_x_420:
        /* <DEDUP_REMOVED lines=13> */
.L_x_423:
[----:B------:R-:W-:Y:S05]  /*16950*/  BSYNC B1 ;  /* 0x0000000000017941 */ /* 0x000fea0003800000 */
.L_x_422:
        /* <DEDUP_REMOVED lines=13> */
.L_x_425:
[----:B------:R-:W-:Y:S05]  /*16a30*/  BSYNC B1 ;  /* 0x0000000000017941 */ /* 0x000fea0003800000 */
.L_x_424:
        /* <DEDUP_REMOVED lines=13> */
.L_x_427:
[----:B------:R-:W-:Y:S05]  /*16b10*/  BSYNC B1 ;  /* 0x0000000000017941 */ /* 0x000fea0003800000 */
.L_x_426:
        /* <DEDUP_REMOVED lines=13> */
.L_x_429:
[----:B------:R-:W-:Y:S05]  /*16bf0*/  BSYNC B1 ;  /* 0x0000000000017941 */ /* 0x000fea0003800000 */
.L_x_428:
        /* <DEDUP_REMOVED lines=13> */
.L_x_431:
[----:B------:R-:W-:Y:S05]  /*16cd0*/  BSYNC B1 ;  /* 0x0000000000017941 */ /* 0x000fea0003800000 */
.L_x_430:
        /* <DEDUP_REMOVED lines=13> */
.L_x_433:
[----:B------:R-:W-:Y:S05]  /*16db0*/  BSYNC B1 ;  /* 0x0000000000017941 */ /* 0x000fea0003800000 */
.L_x_432:
        /* <DEDUP_REMOVED lines=13> */
.L_x_435:
[----:B------:R-:W-:Y:S05]  /*16e90*/  BSYNC B1 ;  /* 0x0000000000017941 */ /* 0x000fea0003800000 */
.L_x_434:
        /* <DEDUP_REMOVED lines=13> */
.L_x_437:
[----:B------:R-:W-:Y:S05]  /*16f70*/  BSYNC B1 ;  /* 0x0000000000017941 */ /* 0x000fea0003800000 */
.L_x_436:
        /* <DEDUP_REMOVED lines=13> */
.L_x_439:
[----:B------:R-:W-:Y:S05]  /*17050*/  BSYNC B1 ;  /* 0x0000000000017941 */ /* 0x000fea0003800000 */
.L_x_438:
        /* <DEDUP_REMOVED lines=13> */
.L_x_441:
[----:B------:R-:W-:Y:S05]  /*17130*/  BSYNC B1 ;  /* 0x0000000000017941 */ /* 0x000fea0003800000 */
.L_x_440:
        /* <DEDUP_REMOVED lines=13> */
.L_x_443:
[----:B------:R-:W-:Y:S05]  /*17210*/  BSYNC B1 ;  /* 0x0000000000017941 */ /* 0x000fea0003800000 */
.L_x_442:
        /* <DEDUP_REMOVED lines=13> */
.L_x_445:
[----:B------:R-:W-:Y:S05]  /*172f0*/  BSYNC B1 ;  /* 0x0000000000017941 */ /* 0x000fea0003800000 */
.L_x_444:
        /* <DEDUP_REMOVED lines=13> */
.L_x_447:
[----:B------:R-:W-:Y:S05]  /*173d0*/  BSYNC B1 ;  /* 0x0000000000017941 */ /* 0x000fea0003800000 */
.L_x_446:
        /* <DEDUP_REMOVED lines=13> */
.L_x_449:
[----:B------:R-:W-:Y:S05]  /*174b0*/  BSYNC B1 ;  /* 0x0000000000017941 */ /* 0x000fea0003800000 */
.L_x_448:
        /* <DEDUP_REMOVED lines=13> */
.L_x_451:
[----:B------:R-:W-:Y:S05]  /*17590*/  BSYNC B1 ;  /* 0x0000000000017941 */ /* 0x000fea0003800000 */
.L_x_450:
        /* <DEDUP_REMOVED lines=13> */
.L_x_453:
[----:B------:R-:W-:Y:S05]  /*17670*/  BSYNC B1 ;  /* 0x0000000000017941 */ /* 0x000fea0003800000 */
.L_x_452:
        /* <DEDUP_REMOVED lines=13> */
.L_x_455:
[----:B------:R-:W-:Y:S05]  /*17750*/  BSYNC B1 ;  /* 0x0000000000017941 */ /* 0x000fea0003800000 */
.L_x_454:
        /* <DEDUP_REMOVED lines=13> */
.L_x_457:
[----:B------:R-:W-:Y:S05]  /*17830*/  BSYNC B1 ;  /* 0x0000000000017941 */ /* 0x000fea0003800000 */
.L_x_456:
        /* <DEDUP_REMOVED lines=13> */
.L_x_459:
[----:B------:R-:W-:Y:S05]  /*17910*/  BSYNC B1 ;  /* 0x0000000000017941 */ /* 0x000fea0003800000 */
.L_x_458:
        /* <DEDUP_REMOVED lines=13> */
.L_x_461:
[----:B------:R-:W-:Y:S05]  /*179f0*/  BSYNC B1 ;  /* 0x0000000000017941 */ /* 0x000fea0003800000 */
.L_x_460:
        /* <DEDUP_REMOVED lines=13> */
.L_x_463:
[----:B------:R-:W-:Y:S05]  /*17ad0*/  BSYNC B1 ;  /* 0x0000000000017941 */ /* 0x000fea0003800000 */
.L_x_462:
        /* <DEDUP_REMOVED lines=13> */
.L_x_465:
[----:B------:R-:W-:Y:S05]  /*17bb0*/  BSYNC B1 ;  /* 0x0000000000017941 */ /* 0x000fea0003800000 */
.L_x_464:
        /* <DEDUP_REMOVED lines=13> */
.L_x_467:
[----:B------:R-:W-:Y:S05]  /*17c90*/  BSYNC B1 ;  /* 0x0000000000017941 */ /* 0x000fea0003800000 */
.L_x_466:
        /* <DEDUP_REMOVED lines=13> */
.L_x_469:
[----:B------:R-:W-:Y:S05]  /*17d70*/  BSYNC B1 ;  /* 0x0000000000017941 */ /* 0x000fea0003800000 */
.L_x_468:
        /* <DEDUP_REMOVED lines=13> */
.L_x_471:
[----:B------:R-:W-:Y:S05]  /*17e50*/  BSYNC B1 ;  /* 0x0000000000017941 */ /* 0x000fea0003800000 */
.L_x_470:
        /* <DEDUP_REMOVED lines=13> */
.L_x_473:
[----:B------:R-:W-:Y:S05]  /*17f30*/  BSYNC B1 ;  /* 0x0000000000017941 */ /* 0x000fea0003800000 */
.L_x_472:
        /* <DEDUP_REMOVED lines=13> */
.L_x_475:
[----:B------:R-:W-:Y:S05]  /*18010*/  BSYNC B1 ;  /* 0x0000000000017941 */ /* 0x000fea0003800000 */
.L_x_474:
        /* <DEDUP_REMOVED lines=13> */
.L_x_477:
[----:B------:R-:W-:Y:S05]  /*180f0*/  BSYNC B1 ;  /* 0x0000000000017941 */ /* 0x000fea0003800000 */
.L_x_476:
[----:B--23--:R-:W2:Y:S01]  /*18100*/  LDL.LU R2, [R1+0x34c] ;  /* 0x00034c0001027983 */ /* 0x00cea20000300800 */
[----:B-----5:R-:W-:Y:S01]  /*18110*/  LOP3.LUT R0, R0, 0xff, RZ, 0xc0, !PT ;  /* 0x000000ff00007812 */ /* 0x020fe200078ec0ff */
[----:B------:R-:W-:Y:S01]  /*18120*/  BSSY B1, `(.L_x_478) ;  /* 0x000000b000017945 */ /* 0x000fe20003800000 */
[----:B------:R-:W-:Y:S02]  /*18130*/  ISETP.LT.OR P2, PT, R32, 0xd9, !P0 ;  /* 0x000000d92000780c */ /* 0x000fe40004741670 */
[----:B------:R-:W-:-:S05]  /*18140*/  F2FP.F16.E4M3.UNPACK_B R0, R0 ;  /* 0x00000000ff00723e */ /* 0x000fca00020006ff */
[----:B------:R-:W-:-:S05]  /*18150*/  HADD2.F32 R0, -RZ, R0.H0_H0 ;  /* 0x20000000ff007230 */ /* 0x000fca0000004100 */
[----:B------:R-:W-:-:S04]  /*18160*/  FMUL R0, R0, UR40 ;  /* 0x0000002800007c20 */ /* 0x000fc80008400000 */
[----:B--2---:R-:W-:-:S05]  /*18170*/  FFMA R0, R2, UR41, R0 ;  /* 0x0000002902007c23 */ /* 0x004fca0008000000 */
[----:B------:R-:W-:Y:S02]  /*18180*/  F2FP.SATFINITE.E4M3.F32.PACK_AB_MERGE_C R3, RZ, R0, RZ ;  /* 0x00000000ff03723e */ /* 0x000fe400048070ff */
[----:B------:R-:W-:-:S03]  /*18190*/  PRMT R0, RZ, 0x7610, R0 ;  /* 0x00007610ff007816 */ /* 0x000fc60000000000 */
[----:B------:R2:W-:Y:S01]  /*181a0*/  @!P1 STG.E.U8 desc[UR46][R28.64+0xd9], R3 ;  /* 0x0000d9031c009986 */ /* 0x0005e2000c10112e */
[----:B------:R-:W-:Y:S05]  /*181b0*/  @P2 BRA `(.L_x_479) ;  /* 0x0000000000042947 */ /* 0x000fea0003800000 */
[----:B------:R3:W5:Y:S02]  /*181c0*/  LDG.E.U8 R0, desc[UR46][R4.64+0xd8] ;  /* 0x0000d82e04007981 */ /* 0x000764000c1e1100 */
.L_x_479:
[----:B------:R-:W-:Y:S05]  /*181d0*/  BSYNC B1 ;  /* 0x0000000000017941 */ /* 0x000fea0003800000 */
.L_x_478:
[----:B------:R-:W4:Y:S01]  /*181e0*/  LDL.LU R2, [R1+0x350] ;  /* 0x0003500001027983 */ /* 0x000f220000300800 */
[----:B-----5:R-:W-:Y:S01]  /*181f0*/  LOP3.LUT R0, R0, 0xff, RZ, 0xc0, !PT ;  /* 0x000000ff00007812 */ /* 0x020fe200078ec0ff */
[----:B------:R-:W-:Y:S01]  /*18200*/  BSSY B1, `(.L_x_480) ;  /* 0x000000b000017945 */ /* 0x000fe20003800000 */
[----:B------:R-:W-:Y:S02]  /*18210*/  ISETP.LT.OR P0, PT, R32, 0xda, !P0 ;  /* 0x000000da2000780c */ /* 0x000fe40004701670 */
[----:B------:R-:W-:-:S05]  /*18220*/  F2FP.F16.E4M3.UNPACK_B R0, R0 ;  /* 0x00000000ff00723e */ /* 0x000fca00020006ff */
[----:B------:R-:W-:-:S05]  /*18230*/  HADD2.F32 R0, -RZ, R0.H0_H0 ;  /* 0x20000000ff007230 */ /* 0x000fca0000004100 */
[----:B------:R-:W-:-:S04]  /*18240*/  FMUL R0, R0, UR40 ;  /* 0x0000002800007c20 */ /* 0x000fc80008400000 */
[----:B----4-:R-:W-:-:S05]  /*18250*/  FFMA R0, R2, UR41, R0 ;  /* 0x0000002902007c23 */ /* 0x010fca0008000000 */
[----:B--2---:R-:W-:Y:S02]  /*18260*/  F2FP.SATFINITE.E4M3.F32.PACK_AB_MERGE_C R3, RZ, R0, RZ ;  /* 0x00000000ff03723e */ /* 0x004fe400048070ff */
[----:B------:R-:W-:-:S03]  /*18270*/  PRMT R0, RZ, 0x7610, R0 ;  /* 0x00007610ff007816 */ /* 0x000fc60000000000 */
[----:B------:R2:W-:Y:S01]  /*18280*/  @!P2 STG.E.U8 desc[UR46][R26.64+0xd8], R3 ;  /* 0x0000d8031a00a986 */ /* 0x0005e2000c10112e */
[----:B------:R-:W-:Y:S05]  /*18290*/  @P0 BRA `(.L_x_481) ;  /* 0x0000000000040947 */ /* 0x000fea0003800000 */
[----:B------:R4:W5:Y:S02]  /*182a0*/  LDG.E.U8 R0, desc[UR46][R4.64+0xd9] ;  /* 0x0000d92e04007981 */ /* 0x000964000c1e1100 */
.L_x_481:
[----:B------:R-:W-:Y:S05]  /*182b0*/  BSYNC B1 ;  /* 0x0000000000017941 */ /* 0x000fea0003800000 */
.L_x_480:
[----:B------:R-:W-:Y:S05]  /*182c0*/  @P0 BRA `(.L_x_482) ;  /* 0x00000044004c0947 */ /* 0x000fea0003800000 */
[----:B------:R-:W2:Y:S01]  /*182d0*/  LDL.LU R2, [R1+0x354] ;  /* 0x0003540001027983 */ /* 0x000ea20000300800 */
[----:B-----5:R-:W-:-:S04]  /*182e0*/  LOP3.LUT R0, R0, 0xff, RZ, 0xc0, !PT ;  /* 0x000000ff00007812 */ /* 0x020fc800078ec0ff */
[----:B------:R-:W-:-:S05]  /*182f0*/  F2FP.F16.E4M3.UNPACK_B R0, R0 ;  /* 0x00000000ff00723e */ /* 0x000fca00020006ff */
[----:B------:R-:W-:-:S05]  /*18300*/  HADD2.F32 R0, -RZ, R0.H0_H0 ;  /* 0x20000000ff007230 */ /* 0x000fca0000004100 */
[----:B------:R-:W-:-:S04]  /*18310*/  FMUL R0, R0, UR40 ;  /* 0x0000002800007c20 */ /* 0x000fc80008400000 */
[----:B--2---:R-:W-:-:S05]  /*18320*/  FFMA R0, R2, UR41, R0 ;  /* 0x0000002902007c23 */ /* 0x004fca0008000000 */
[----:B------:R-:W-:-:S05]  /*18330*/  F2FP.SATFINITE.E4M3.F32.PACK_AB_MERGE_C R3, RZ, R0, RZ ;  /* 0x00000000ff03723e */ /* 0x000fca00048070ff */
[----:B------:R2:W-:Y:S01]  /*18340*/  STG.E.U8 desc[UR46][R26.64+0xd9], R3 ;  /* 0x0000d9031a007986 */ /* 0x0005e2000c10112e */
[----:B------:R-:W-:Y:S05]  /*18350*/  BRA `(.L_x_482) ;  /* 0x0000004400287947 */ /* 0x000fea0003800000 */
.L_x_33:
[----:B------:R-:W4:Y:S04]  /*18360*/  LDL.LU R36, [R1+0x40] ;  /* 0x0000400001247983 */ /* 0x000f280000300800 */
[----:B------:R-:W5:Y:S04]  /*18370*/  LDL.LU R38, [R1+0x44] ;  /* 0x0000440001267983 */ /* 0x000f680000300800 */
[----:B------:R-:W2:Y:S04]  /*18380*/  LDL.LU R35, [R1+0x48] ;  /* 0x0000480001237983 */ /* 0x000ea80000300800 */
[----:B------:R-:W3:Y:S04]  /*18390*/  LDL.LU R34, [R1+0x4c] ;  /* 0x00004c0001227983 */ /* 0x000ee80000300800 */
[----:B------:R-:W3:Y:S04]  /*183a0*/  LDL.LU R31, [R1+0x50] ;  /* 0x00005000011f7983 */ /* 0x000ee80000300800 */
[----:B------:R-:W3:Y:S01]  /*183b0*/  LDL.LU R30, [R1+0x54] ;  /* 0x00005400011e7983 */ /* 0x000ee20000300800 */
[----:B------:R-:W-:Y:S01]  /*183c0*/  ISETP.GE.AND P3, PT, R33, 0x1, PT ;  /* 0x000000012100780c */ /* 0x000fe20003f66270 */
[----:B------:R-:W-:Y:S01]  /*183d0*/  FMUL R10, R10, UR41 ;  /* 0x000000290a0a7c20 */ /* 0x000fe20008400000 */
[----:B------:R-:W-:Y:S01]  /*183e0*/  FMUL R9, R9, UR41 ;  /* 0x0000002909097c20 */ /* 0x000fe20008400000 */
[----:B------:R-:W-:Y:S01]  /*183f0*/  ISETP.GE.AND P2, PT, R33, 0x9, PT ;  /* 0x000000092100780c */ /* 0x000fe20003f46270 */
[----:B------:R-:W-:Y:S01]  /*18400*/  FMUL R8, R8, UR41 ;  /* 0x0000002908087c20 */ /* 0x000fe20008400000 */
[----:B------:R-:W-:Y:S01]  /*18410*/  ISETP.LT.OR P0, PT, R32, 0x1, !P3 ;  /* 0x000000012000780c */ /* 0x000fe20005f01670 */
[----:B------:R-:W-:Y:S01]  /*18420*/  FMUL R7, R7, UR41 ;  /* 0x0000002907077c20 */ /* 0x000fe20008400000 */
[----:B------:R-:W-:Y:S01]  /*18430*/  F2FP.SATFINITE.E4M3.F32.PACK_AB_MERGE_C R10, RZ, R10, RZ ;  /* 0x0000000aff0a723e */ /* 0x000fe200048070ff */
[----:B------:R-:W-:Y:S01]  /*18440*/  FMUL R6, R6, UR41 ;  /* 0x0000002906067c20 */ /* 0x000fe20008400000 */
[----:B------:R-:W-:Y:S01]  /*18450*/  F2FP.SATFINITE.E4M3.F32.PACK_AB_MERGE_C R9, RZ, R9, RZ ;  /* 0x00000009ff09723e */ /* 0x000fe200048070ff */
[----:B------:R-:W-:Y:S01]  /*18460*/  FMUL R5, R5, UR41 ;  /* 0x0000002905057c20 */ /* 0x000fe20008400000 */
[----:B------:R-:W-:Y:S01]  /*18470*/  FMUL R4, R4, UR41 ;  /* 0x0000002904047c20 */ /* 0x000fe20008400000 */
[----:B------:R-:W-:Y:S01]  /*18480*/  FMUL R3, R3, UR41 ;  /* 0x0000002903037c20 */ /* 0x000fe20008400000 */
[----:B------:R-:W-:Y:S01]  /*18490*/  FMUL R2, R2, UR41 ;  /* 0x0000002902027c20 */ /* 0x000fe20008400000 */
[----:B------:R-:W-:Y:S01]  /*184a0*/  FMUL R0, R0, UR41 ;  /* 0x0000002900007c20 */ /* 0x000fe20008400000 */
[----:B------:R-:W-:Y:S01]  /*184b0*/  FMUL R14, R14, UR41 ;  /* 0x000000290e0e7c20 */ /* 0x000fe20008400000 */
[----:B------:R-:W-:Y:S01]  /*184c0*/  FMUL R15, R15, UR41 ;  /* 0x000000290f0f7c20 */ /* 0x000fe20008400000 */
[----:B------:R-:W-:Y:S01]  /*184d0*/  FMUL R16, R16, UR41 ;  /* 0x0000002910107c20 */ /* 0x000fe20008400000 */
[----:B------:R-:W-:Y:S01]  /*184e0*/  @!P0 STG.E.U8 desc[UR46][R12.64], R10 ;  /* 0x0000000a0c008986 */ /* 0x000fe2000c10112e */
[----:B------:R-:W-:-:S02]  /*184f0*/  ISETP.LT.OR P0, PT, R32, 0x2, !P3 ;  /* 0x000000022000780c */ /* 0x000fc40005f01670 */
[C---:B------:R-:W-:Y:S01]  /*18500*/  ISETP.LT.OR P5, PT, R32.reuse, 0x2, !P2 ;  /* 0x000000022000780c */ /* 0x040fe200057a1670 */
[----:B------:R-:W-:Y:S01]  /*18510*/  FMUL R17, R17, UR41 ;  /* 0x0000002911117c20 */ /* 0x000fe20008400000 */
[----:B------:R-:W-:Y:S01]  /*18520*/  ISETP.LT.OR P6, PT, R32, 0x9, !P3 ;  /* 0x000000092000780c */ /* 0x000fe20005fc1670 */
[----:B------:R-:W-:Y:S01]  /*18530*/  FMUL R18, R18, UR41 ;  /* 0x0000002912127c20 */ /* 0x000fe20008400000 */
[----:B------:R-:W-:Y:S01]  /*18540*/  ISETP.GE.AND P1, PT, R33, 0x81, PT ;  /* 0x000000812100780c */ /* 0x000fe20003f26270 */
[----:B------:R-:W-:Y:S01]  /*18550*/  FMUL R19, R19, UR41 ;  /* 0x0000002913137c20 */ /* 0x000fe20008400000 */
[----:B------:R-:W-:Y:S01]  /*18560*/  FMUL R20, R20, UR41 ;  /* 0x0000002914147c20 */ /* 0x000fe20008400000 */
[----:B------:R-:W-:Y:S01]  /*18570*/  FMUL R21, R21, UR41 ;  /* 0x0000002915157c20 */ /* 0x000fe20008400000 */
[----:B------:R-:W-:Y:S01]  /*18580*/  FMUL R22, R22, UR41 ;  /* 0x0000002916167c20 */ /* 0x000fe20008400000 */
[----:B------:R-:W-:Y:S01]  /*18590*/  FMUL R23, R23, UR41 ;  /* 0x0000002917177c20 */ /* 0x000fe20008400000 */
[----:B------:R-:W-:Y:S01]  /*185a0*/  FMUL R232, R232, UR41 ;  /* 0x00000029e8e87c20 */ /* 0x000fe20008400000 */
[----:B------:R0:W-:Y:S01]  /*185b0*/  @!P0 STG.E.U8 desc[UR46][R12.64+0x1], R9 ;  /* 0x000001090c008986 */ /* 0x0001e2000c10112e */
[----:B------:R-:W-:-:S02]  /*185c0*/  ISETP.LT.OR P0, PT, R32, 0x1, !P2 ;  /* 0x000000012000780c */ /* 0x000fc40005701670 */
[----:B------:R-:W-:Y:S01]  /*185d0*/  F2FP.SATFINITE.E4M3.F32.PACK_AB_MERGE_C R11, RZ, R8, RZ ;  /* 0x00000008ff0b723e */ /* 0x000fe200048070ff */
[----:B------:R-:W-:Y:S01]  /*185e0*/  FMUL R233, R233, UR41 ;  /* 0x00000029e9e97c20 */ /* 0x000fe20008400000 */
[----:B------:R-:W-:Y:S01]  /*185f0*/  F2FP.SATFINITE.E4M3.F32.PACK_AB_MERGE_C R7, RZ, R7, RZ ;  /* 0x00000007ff07723e */ /* 0x000fe200048070ff */
[----:B------:R-:W-:Y:S01]  /*18600*/  FMUL R234, R234, UR41 ;  /* 0x00000029eaea7c20 */ /* 0x000fe20008400000 */
[----:B------:R-:W3:Y:S01]  /*18610*/  LDL.LU R37, [R1+0x58] ;  /* 0x0000580001257983 */ /* 0x000ee20000300800 */
[----:B------:R-:W-:Y:S01]  /*18620*/  F2FP.SATFINITE.E4M3.F32.PACK_AB_MERGE_C R5, RZ, R5, RZ ;  /* 0x00000005ff05723e */ /* 0x000fe200048070ff */
[----:B------:R-:W-:Y:S01]  /*18630*/  FMUL R235, R235, UR41 ;  /* 0x00000029ebeb7c20 */ /* 0x000fe20008400000 */
[----:B------:R-:W-:Y:S01]  /*18640*/  F2FP.SATFINITE.E4M3.F32.PACK_AB_MERGE_C R3, RZ, R3, RZ ;  /* 0x00000003ff03723e */ /* 0x000fe200048070ff */
[----:B------:R1:W-:Y:S01]  /*18650*/  @!P5 STG.E.U8 desc[UR46][R24.64+0x1], R7 ;  /* 0x000001071800d986 */ /* 0x0003e2000c10112e */
[----:B0-----:R-:W-:Y:S01]  /*18660*/  F2FP.SATFINITE.E4M3.F32.PACK_AB_MERGE_C R9, RZ, R6, RZ ;  /* 0x00000006ff09723e */ /* 0x001fe200048070ff */
[----:B------:R-:W-:Y:S01]  /*18670*/  FMUL R236, R236, UR41 ;  /* 0x00000029ecec7c20 */ /* 0x000fe20008400000 */
[C---:B------:R-:W-:Y:S01]  /*18680*/  ISETP.LT.OR P5, PT, R32.reuse, 0xa, !P3 ;  /* 0x0000000a2000780c */ /* 0x040fe20005fa1670 */
[----:B------:R0:W-:Y:S01]  /*18690*/  @!P0 STG.E.U8 desc[UR46][R24.64], R11 ;  /* 0x0000000b18008986 */ /* 0x0001e2000c10112e */
[----:B------:R-:W-:Y:S01]  /*186a0*/  F2FP.SATFINITE.E4M3.F32.PACK_AB_MERGE_C R15, RZ, R15, RZ ;  /* 0x0000000fff0f723e */ /* 0x000fe200048070ff */
[----:B------:R-:W-:Y:S01]  /*186b0*/  FMUL R237, R237, UR41 ;  /* 0x00000029eded7c20 */ /* 0x000fe20008400000 */
[----:B------:R-:W-:Y:S01]  /*186c0*/  F2FP.SATFINITE.E4M3.F32.PACK_AB_MERGE_C R17, RZ, R17, RZ ;  /* 0x00000011ff11723e */ /* 0x000fe200048070ff */
[----:B------:R0:W-:Y:S01]  /*186d0*/  @!P6 STG.E.U8 desc[UR46][R12.64+0x8], R9 ;  /* 0x000008090c00e986 */ /* 0x0001e2000c10112e */
[----:B------:R-:W-:-:S02]  /*186e0*/  ISETP.LT.OR P6, PT, R32, 0x9, !P2 ;  /* 0x000000092000780c */ /* 0x000fc400057c1670 */
[----:B------:R-:W-:Y:S02]  /*186f0*/  F2FP.SATFINITE.E4M3.F32.PACK_AB_MERGE_C R19, RZ, R19, RZ ;  /* 0x00000013ff13723e */ /* 0x000fe400048070ff */
[----:B-1----:R-:W-:Y:S02]  /*18700*/  F2FP.SATFINITE.E4M3.F32.PACK_AB_MERGE_C R7, RZ, R2, RZ ;  /* 0x00000002ff07723e */ /* 0x002fe400048070ff */
[----:B------:R-:W-:Y:S01]  /*18710*/  ISETP.GE.AND P0, PT, R33, 0x89, PT ;  /* 0x000000892100780c */ /* 0x000fe20003f06270 */
[----:B------:R1:W-:Y:S01]  /*18720*/  @!P5 STG.E.U8 desc[UR46][R12.64+0x9], R5 ;  /* 0x000009050c00d986 */ /* 0x0003e2000c10112e */
[----:B0-----:R-:W-:Y:S02]  /*18730*/  F2FP.SATFINITE.E4M3.F32.PACK_AB_MERGE_C R11, RZ, R4, RZ ;  /* 0x00000004ff0b723e */ /* 0x001fe400048070ff */
[C---:B------:R-:W-:Y:S02]  /*18740*/  ISETP.LT.OR P5, PT, R32.reuse, 0xa, !P2 ;  /* 0x0000000a2000780c */ /* 0x040fe400057a1670 */
[----:B------:R-:W-:Y:S01]  /*18750*/  F2FP.SATFINITE.E4M3.F32.PACK_AB_MERGE_C R9, RZ, R14, RZ ;  /* 0x0000000eff09723e */ /* 0x000fe200048070ff */
[----:B------:R-:W-:Y:S01]  /*18760*/  @!P6 STG.E.U8 desc[UR46][R24.64+0x8], R11 ;  /* 0x0000080b1800e986 */ /* 0x000fe2000c10112e */
[----:B------:R-:W-:-:S02]  /*18770*/  ISETP.LT.OR P6, PT, R32, 0x11, !P3 ;  /* 0x000000112000780c */ /* 0x000fc40005fc1670 */
[----:B------:R-:W-:Y:S02]  /*18780*/  F2FP.SATFINITE.E4M3.F32.PACK_AB_MERGE_C R21, RZ, R21, RZ ;  /* 0x00000015ff15723e */ /* 0x000fe400048070ff */
[----:B------:R-:W-:Y:S02]  /*18790*/  F2FP.SATFINITE.E4M3.F32.PACK_AB_MERGE_C R23, RZ, R23, RZ ;  /* 0x00000017ff17723e */ /* 0x000fe400048070ff */
[----:B-1----:R-:W-:Y:S02]  /*187a0*/  F2FP.SATFINITE.E4M3.F32.PACK_AB_MERGE_C R5, RZ, R0, RZ ;  /* 0x00000000ff05723e */ /* 0x002fe400048070ff */
[----:B------:R-:W-:Y:S01]  /*187b0*/  F2FP.SATFINITE.E4M3.F32.PACK_AB_MERGE_C R233, RZ, R233, RZ ;  /* 0x000000e9ffe9723e */ /* 0x000fe200048070ff */
[----:B------:R0:W-:Y:S01]  /*187c0*/  @!P5 STG.E.U8 desc[UR46][R24.64+0x9], R3 ;  /* 0x000009031800d986 */ /* 0x0001e2000c10112e */
[C---:B------:R-:W-:Y:S02]  /*187d0*/  ISETP.LT.OR P5, PT, R32.reuse, 0x12, !P3 ;  /* 0x000000122000780c */ /* 0x040fe40005fa1670 */
[----:B------:R-:W-:Y:S01]  /*187e0*/  F2FP.SATFINITE.E4M3.F32.PACK_AB_MERGE_C R235, RZ, R235, RZ ;  /* 0x000000ebffeb723e */ /* 0x000fe200048070ff */
[----:B------:R-:W-:Y:S01]  /*187f0*/  @!P6 STG.E.U8 desc[UR46][R12.64+0x10], R7 ;  /* 0x000010070c00e986 */ /* 0x000fe2000c10112e */
[----:B------:R-:W-:-:S02]  /*18800*/  ISETP.LT.OR P6, PT, R32, 0x11, !P2 ;  /* 0x000000112000780c */ /* 0x000fc400057c1670 */
[----:B------:R-:W-:Y:S02]  /*18810*/  F2FP.SATFINITE.E4M3.F32.PACK_AB_MERGE_C R237, RZ, R237, RZ ;  /* 0x000000edffed723e */ /* 0x000fe400048070ff */
[----:B0-----:R-:W-:-:S05]  /*18820*/  F2FP.SATFINITE.E4M3.F32.PACK_AB_MERGE_C R3, RZ, R16, RZ ;  /* 0x00000010ff03723e */ /* 0x001fca00048070ff */
[----:B------:R0:W-:Y:S01]  /*18830*/  @!P5 STG.E.U8 desc[UR46][R12.64+0x11], R5 ;  /* 0x000011050c00d986 */ /* 0x0001e2000c10112e */
[----:B------:R-:W-:-:S03]  /*18840*/  ISETP.LT.OR P5, PT, R32, 0x12, !P2 ;  /* 0x000000122000780c */ /* 0x000fc600057a1670 */
[----:B------:R-:W-:Y:S01]  /*18850*/  @!P6 STG.E.U8 desc[UR46][R24.64+0x10], R9 ;  /* 0x000010091800e986 */ /* 0x000fe2000c10112e */
[----:B------:R-:W-:Y:S02]  /*18860*/  ISETP.LT.OR P6, PT, R32, 0x19, !P3 ;  /* 0x000000192000780c */ /* 0x000fe40005fc1670 */
[----:B0-----:R-:W-:-:S07]  /*18870*/  F2FP.SATFINITE.E4M3.F32.PACK_AB_MERGE_C R5, RZ, R18, RZ ;  /* 0x00000012ff05723e */ /* 0x001fce00048070ff */
[----:B------:R-:W-:Y:S01]  /*18880*/  @!P5 STG.E.U8 desc[UR46][R24.64+0x11], R15 ;  /* 0x0000110f1800d986 */ /* 0x000fe2000c10112e */
[----:B------:R-:W-:-:S03]  /*18890*/  ISETP.LT.OR P5, PT, R32, 0x1a, !P3 ;  /* 0x0000001a2000780c */ /* 0x000fc60005fa1670 */
[----:B------:R0:W-:Y:S01]  /*188a0*/  @!P6 STG.E.U8 desc[UR46][R12.64+0x18], R3 ;  /* 0x000018030c00e986 */ /* 0x0001e2000c10112e */
[----:B------:R-:W-:-:S09]  /*188b0*/  ISETP.LT.OR P6, PT, R32, 0x19, !P2 ;  /* 0x000000192000780c */ /* 0x000fd200057c1670 */
[----:B------:R-:W-:Y:S01]  /*188c0*/  @!P5 STG.E.U8 desc[UR46][R12.64+0x19], R17 ;  /* 0x000019110c00d986 */ /* 0x000fe2000c10112e */
[C---:B------:R-:W-:Y:S02]  /*188d0*/  ISETP.LT.OR P5, PT, R32.reuse, 0x1a, !P2 ;  /* 0x0000001a2000780c */ /* 0x040fe400057a1670 */
[----:B0-----:R-:W-:Y:S01]  /*188e0*/  F2FP.SATFINITE.E4M3.F32.PACK_AB_MERGE_C R3, RZ, R20, RZ ;  /* 0x00000014ff03723e */ /* 0x001fe200048070ff */
        /* <DEDUP_REMOVED lines=23> */
[----:B------:R-:W-:-:S03]  /*18a60*/  ISETP.LT.OR P5, PT, R32, 0x12, !P1 ;  /* 0x000000122000780c */ /* 0x000fc60004fa1670 */
[----:B------:R1:W-:Y:S01]  /*18a70*/  @!P6 STG.E.U8 desc[UR46][R28.64+0x10], R3 ;  /* 0x000010031c00e986 */ /* 0x0003e2000c10112e */
[----:B------:R-:W-:Y:S01]  /*18a80*/  ISETP.LT.OR P6, PT, R32, 0x11, !P0 ;  /* 0x000000112000780c */ /* 0x000fe200047c1670 */
[----:B----4-:R-:W-:Y:S02]  /*18a90*/  FMUL R0, R36, UR41 ;  /* 0x0000002924007c20 */ /* 0x010fe40008400000 */
[----:B------:R-:W4:Y:S01]  /*18aa0*/  LDL.LU R36, [R1+0x5c] ;  /* 0x00005c0001247983 */ /* 0x000f220000300800 */
[----:B-----5:R-:W-:-:S03]  /*18ab0*/  FMUL R2, R38, UR41 ;  /* 0x0000002926027c20 */ /* 0x020fc60008400000 */
[----:B------:R-:W5:Y:S01]  /*18ac0*/  LDL.LU R38, [R1+0x60] ;  /* 0x0000600001267983 */ /* 0x000f620000300800 */
[----:B0-----:R-:W-:Y:S01]  /*18ad0*/  F2FP.SATFINITE.E4M3.F32.PACK_AB_MERGE_C R5, RZ, R0, RZ ;  /* 0x00000000ff05723e */ /* 0x001fe200048070ff */
[----:B--2---:R-:W-:Y:S01]  /*18ae0*/  FMUL R0, R35, UR41 ;  /* 0x0000002923007c20 */ /* 0x004fe20008400000 */
[----:B------:R-:W-:Y:S01]  /*18af0*/  F2FP.SATFINITE.E4M3.F32.PACK_AB_MERGE_C R7, RZ, R2, RZ ;  /* 0x00000002ff07723e */ /* 0x000fe200048070ff */
[----:B------:R-:W2:Y:S01]  /*18b00*/  LDL.LU R35, [R1+0x64] ;  /* 0x0000640001237983 */ /* 0x000ea20000300800 */
[----:B---3--:R-:W-:-:S03]  /*18b10*/  FMUL R2, R34, UR41 ;  /* 0x0000002922027c20 */ /* 0x008fc60008400000 */
[----:B------:R-:W3:Y:S01]  /*18b20*/  LDL.LU R34, [R1+0x68] ;  /* 0x0000680001227983 */ /* 0x000ee20000300800 */
[----:B-1----:R-:W-:Y:S01]  /*18b30*/  F2FP.SATFINITE.E4M3.F32.PACK_AB_MERGE_C R3, RZ, R0, RZ ;  /* 0x00000000ff03723e */ /* 0x002fe200048070ff */
[----:B------:R-:W-:Y:S01]  /*18b40*/  FMUL R0, R31, UR41 ;  /* 0x000000291f007c20 */ /* 0x000fe20008400000 */
[----:B------:R-:W-:Y:S01]  /*18b50*/  F2FP.SATFINITE.E4M3.F32.PACK_AB_MERGE_C R9, RZ, R2, RZ ;  /* 0x00000002ff09723e */ /* 0x000fe200048070ff */
[----:B------:R-:W3:Y:S01]  /*18b60*/  LDL.LU R31, [R1+0x6c] ;  /* 0x00006c00011f7983 */ /* 0x000ee20000300800 */
[----:B------:R-:W-:-:S03]  /*18b70*/  FMUL R2, R30, UR41 ;  /* 0x000000291e027c20 */ /* 0x000fc60008400000 */
[----:B------:R-:W3:Y:S04]  /*18b80*/  LDL.LU R30, [R1+0x70] ;  /* 0x00007000011e7983 */ /* 0x000ee80000300800 */
[----:B------:R-:W-:Y:S01]  /*18b90*/  @!P5 STG.E.U8 desc[UR46][R28.64+0x11], R237 ;  /* 0x000011ed1c00d986 */ /* 0x000fe2000c10112e */
[----:B------:R-:W-:-:S03]  /*18ba0*/  ISETP.LT.OR P5, PT, R32, 0x12, !P0 ;  /* 0x000000122000780c */ /* 0x000fc600047a1670 */
[----:B------:R0:W-:Y:S01]  /*18bb0*/  @!P6 STG.E.U8 desc[UR46][R26.64+0x10], R5 ;  /* 0x000010051a00e986 */ /* 0x0001e2000c10112e */
[----:B------:R-:W-:-:S09]  /*18bc0*/  ISETP.LT.OR P6, PT, R32, 0x19, !P1 ;  /* 0x000000192000780c */ /* 0x000fd20004fc1670 */
[----:B------:R1:W-:Y:S01]  /*18bd0*/  @!P5 STG.E.U8 desc[UR46][R26.64+0x11], R7 ;  /* 0x000011071a00d986 */ /* 0x0003e2000c10112e */
[----:B------:R-:W-:-:S03]  /*18be0*/  ISETP.LT.OR P5, PT, R32, 0x1a, !P1 ;  /* 0x0000001a2000780c */ /* 0x000fc60004fa1670 */
[----:B------:R1:W-:Y:S01]  /*18bf0*/  @!P6 STG.E.U8 desc[UR46][R28.64+0x18], R3 ;  /* 0x000018031c00e986 */ /* 0x0003e2000c10112e */
[----:B------:R-:W-:Y:S02]  /*18c00*/  ISETP.LT.OR P6, PT, R32, 0x19, !P0 ;  /* 0x000000192000780c */ /* 0x000fe400047c1670 */
[----:B0-----:R-:W-:-:S07]  /*18c10*/  F2FP.SATFINITE.E4M3.F32.PACK_AB_MERGE_C R5, RZ, R0, RZ ;  /* 0x00000000ff05723e */ /* 0x001fce00048070ff */
[----:B------:R0:W-:Y:S01]  /*18c20*/  @!P5 STG.E.U8 desc[UR46][R28.64+0x19], R9 ;  /* 0x000019091c00d986 */ /* 0x0001e2000c10112e */
[----:B------:R-:W-:-:S03]  /*18c30*/  ISETP.LT.OR P5, PT, R32, 0x1a, !P0 ;  /* 0x0000001a2000780c */ /* 0x000fc600047a1670 */
[----:B------:R2:W-:Y:S01]  /*18c40*/  @!P6 STG.E.U8 desc[UR46][R26.64+0x18], R5 ;  /* 0x000018051a00e986 */ /* 0x0005e2000c10112e */
[----:B------:R-:W-:-:S03]  /*18c50*/  FMUL R0, R37, UR41 ;  /* 0x0000002925007c20 */ /* 0x000fc60008400000 */
[----:B------:R-:W3:Y:S01]  /*18c60*/  LDL.LU R37, [R1+0x74] ;  /* 0x0000740001257983 */ /* 0x000ee20000300800 */
[----:B------:R-:W-:Y:S02]  /*18c70*/  ISETP.LT.OR P6, PT, R32, 0x21, !P3 ;  /* 0x000000212000780c */ /* 0x000fe40005fc1670 */
[----:B-1----:R-:W-:Y:S02]  /*18c80*/  F2FP.SATFINITE.E4M3.F32.PACK_AB_MERGE_C R7, RZ, R2, RZ ;  /* 0x00000002ff07723e */ /* 0x002fe400048070ff */
[----:B------:R-:W-:-:S03]  /*18c90*/  F2FP.SATFINITE.E4M3.F32.PACK_AB_MERGE_C R3, RZ, R0, RZ ;  /* 0x00000000ff03723e */ /* 0x000fc600048070ff */
[----:B------:R1:W-:Y:S06]  /*18ca0*/  @!P5 STG.E.U8 desc[UR46][R26.64+0x19], R7 ;  /* 0x000019071a00d986 */ /* 0x0003ec000c10112e */
[----:B------:R1:W-:Y:S01]  /*18cb0*/  @!P6 STG.E.U8 desc[UR46][R12.64+0x20], R3 ;  /* 0x000020030c00e986 */ /* 0x0003e2000c10112e */
[----:B----4-:R-:W-:-:S03]  /*18cc0*/  FMUL R2, R36, UR41 ;  /* 0x0000002924027c20 */ /* 0x010fc60008400000 */
        /* <DEDUP_REMOVED lines=14> */
[----:B------:R-:W3:Y:S01]  /*18db0*/  LDL.LU R30, [R1+0x8c] ;  /* 0x00008c00011e7983 */ /* 0x000ee20000300800 */
[C---:B------:R-:W-:Y:S02]  /*18dc0*/  ISETP.LT.OR P5, PT, R32.reuse, 0x22, !P3 ;  /* 0x000000222000780c */ /* 0x040fe40005fa1670 */
[----:B------:R-:W-:-:S11]  /*18dd0*/  ISETP.LT.OR P6, PT, R32, 0x21, !P2 ;  /* 0x000000212000780c */ /* 0x000fd600057c1670 */
[----:B------:R0:W-:Y:S01]  /*18de0*/  @!P5 STG.E.U8 desc[UR46][R12.64+0x21], R9 ;  /* 0x000021090c00d986 */ /* 0x0001e2000c10112e */
[----:B------:R-:W-:-:S03]  /*18df0*/  ISETP.LT.OR P5, PT, R32, 0x22, !P2 ;  /* 0x000000222000780c */ /* 0x000fc600057a1670 */
[----:B------:R1:W-:Y:S01]  /*18e00*/  @!P6 STG.E.U8 desc[UR46][R24.64+0x20], R5 ;  /* 0x000020051800e986 */ /* 0x0003e2000c10112e */
[----:B------:R-:W-:-:S09]  /*18e10*/  ISETP.LT.OR P6, PT, R32, 0x29, !P3 ;  /* 0x000000292000780c */ /* 0x000fd20005fc1670 */
[----:B------:R1:W-:Y:S01]  /*18e20*/  @!P5 STG.E.U8 desc[UR46][R24.64+0x21], R7 ;  /* 0x000021071800d986 */ /* 0x0003e2000c10112e */
[C---:B------:R-:W-:Y:S02]  /*18e30*/  ISETP.LT.OR P5, PT, R32.reuse, 0x2a, !P3 ;  /* 0x0000002a2000780c */ /* 0x040fe40005fa1670 */
[----:B0-----:R-:W-:Y:S01]  /*18e40*/  F2FP.SATFINITE.E4M3.F32.PACK_AB_MERGE_C R9, RZ, R2, RZ ;  /* 0x00000002ff09723e */ /* 0x001fe200048070ff */
[----:B------:R0:W-:Y:S01]  /*18e50*/  @!P6 STG.E.U8 desc[UR46][R12.64+0x28], R3 ;  /* 0x000028030c00e986 */ /* 0x0001e2000c10112e */
[----:B------:R-:W-:Y:S01]  /*18e60*/  ISETP.LT.OR P6, PT, R32, 0x29, !P2 ;  /* 0x000000292000780c */ /* 0x000fe200057c1670 */
[----:B------:R-:W-:Y:S02]  /*18e70*/  FMUL R2, R37, UR41 ;  /* 0x0000002925027c20 */ /* 0x000fe40008400000 */
[----:B------:R-:W3:Y:S01]  /*18e80*/  LDL.LU R37, [R1+0x90] ;  /* 0x0000900001257983 */ /* 0x000ee20000300800 */
[----:B-1----:R-:W-:-:S05]  /*18e90*/  F2FP.SATFINITE.E4M3.F32.PACK_AB_MERGE_C R5, RZ, R0, RZ ;  /* 0x00000000ff05723e */ /* 0x002fca00048070ff */
[----:B------:R1:W-:Y:S01]  /*18ea0*/  @!P5 STG.E.U8 desc[UR46][R12.64+0x29], R9 ;  /* 0x000029090c00d986 */ /* 0x0003e2000c10112e */
[----:B------:R-:W-:Y:S02]  /*18eb0*/  ISETP.LT.OR P5, PT, R32, 0x2a, !P2 ;  /* 0x0000002a2000780c */ /* 0x000fe400057a1670 */
[----:B------:R-:W-:Y:S01]  /*18ec0*/  F2FP.SATFINITE.E4M3.F32.PACK_AB_MERGE_C R7, RZ, R2, RZ ;  /* 0x00000002ff07723e */ /* 0x000fe200048070ff */
[----:B------:R3:W-:Y:S10]  /*18ed0*/  @!P6 STG.E.U8 desc[UR46][R24.64+0x28], R5 ;  /* 0x000028051800e986 */ /* 0x0007f4000c10112e */
[----:B------:R3:W-:Y:S01]  /*18ee0*/  @!P5 STG.E.U8 desc[UR46][R24.64+0x29], R7 ;  /* 0x000029071800d986 */ /* 0x0007e2000c10112e */
[----:B----4-:R-:W-:-:S03]  /*18ef0*/  FMUL R0, R36, UR41 ;  /* 0x0000002924007c20 */ /* 0x010fc60008400000 */
[----:B------:R-:W4:Y:S01]  /*18f00*/  LDL.LU R36, [R1+0x94] ;  /* 0x0000940001247983 */ /* 0x000f220000300800 */
[----:B-----5:R-:W-:-:S03]  /*18f10*/  FMUL R2, R38, UR41 ;  /* 0x0000002926027c20 */ /* 0x020fc60008400000 */
[----:B------:R-:W5:Y:S01]  /*18f20*/  LDL.LU R38, [R1+0x98] ;  /* 0x0000980001267983 */ /* 0x000f620000300800 */
[----:B0-----:R-:W-:Y:S01]  /*18f30*/  F2FP.SATFINITE.E4M3.F32.PACK_AB_MERGE_C R3, RZ, R0, RZ ;  /* 0x00000000ff03723e */ /* 0x001fe200048070ff */
[----:B--2---:R-:W-:Y:S01]  /*18f40*/  FMUL R0, R35, UR41 ;  /* 0x0000002923007c20 */ /* 0x004fe20008400000 */
[----:B-1----:R-:W-:Y:S01]  /*18f50*/  F2FP.SATFINITE.E4M3.F32.PACK_AB_MERGE_C R9, RZ, R2, RZ ;  /* 0x00000002ff09723e */ /* 0x002fe200048070ff */
[----:B------:R-:W2:Y:S01]  /*18f60*/  LDL.LU R35, [R1+0x9c] ;  /* 0x00009c0001237983 */ /* 0x000ea20000300800 */
[----:B---3--:R-:W-:-:S03]  /*18f70*/  FMUL R2, R34, UR41 ;  /* 0x0000002922027c20 */ /* 0x008fc60008400000 */
[----:B------:R-:W3:Y:S01]  /*18f80*/  LDL.LU R34, [R1+0xa0] ;  /* 0x0000a00001227983 */ /* 0x000ee20000300800 */
[----:B------:R-:W-:Y:S01]  /*18f90*/  F2FP.SATFINITE.E4M3.F32.PACK_AB_MERGE_C R5, RZ, R0, RZ ;  /* 0x00000000ff05723e */ /* 0x000fe200048070ff */
        /* <DEDUP_REMOVED lines=776> */
[C---:B------:R-:W-:Y:S01]  /*1c020*/  ISETP.LT.OR P5, PT, R32.reuse, 0xc2, !P2 ;  /* 0x000000c22000780c */ /* 0x040fe200057a1670 */
[----:B------:R-:W3:Y:S04]  /*1c030*/  LDL.LU R39, [R1+0x314] ;  /* 0x0003140001277983 */ /* 0x000ee80000300800 */
[----:B------:R-:W3:Y:S06]  /*1c040*/  LDL.LU R38, [R1+0x318] ;  /* 0x0003180001267983 */ /* 0x000eec0000300800 */
[----:B------:R0:W-:Y:S01]  /*1c050*/  @!P6 STG.E.U8 desc[UR46][R24.64+0xc0], R5 ;  /* 0x0000c0051800e986 */ /* 0x0001e2000c10112e */
[----:B------:R-:W-:-:S03]  /*1c060*/  ISETP.LT.OR P6, PT, R32, 0xc9, !P3 ;  /* 0x000000c92000780c */ /* 0x000fc60005fc1670 */
[----:B------:R1:W-:Y:S01]  /*1c070*/  @!P5 STG.E.U8 desc[UR46][R24.64+0xc1], R7 ;  /* 0x0000c1071800d986 */ /* 0x0003e2000c10112e */
[----:B------:R-:W-:-:S09]  /*1c080*/  ISETP.LT.OR P5, PT, R32, 0xca, !P3 ;  /* 0x000000ca2000780c */ /* 0x000fd20005fa1670 */
[----:B------:R1:W-:Y:S01]  /*1c090*/  @!P6 STG.E.U8 desc[UR46][R12.64+0xc8], R3 ;  /* 0x0000c8030c00e986 */ /* 0x0003e2000c10112e */
[----:B------:R-:W-:-:S03]  /*1c0a0*/  ISETP.LT.OR P6, PT, R32, 0xc9, !P2 ;  /* 0x000000c92000780c */ /* 0x000fc600057c1670 */
[----:B------:R5:W-:Y:S01]  /*1c0b0*/  @!P5 STG.E.U8 desc[UR46][R12.64+0xc9], R9 ;  /* 0x0000c9090c00d986 */ /* 0x000be2000c10112e */
[C---:B------:R-:W-:Y:S02]  /*1c0c0*/  ISETP.LT.OR P5, PT, R32.reuse, 0xca, !P2 ;  /* 0x000000ca2000780c */ /* 0x040fe400057a1670 */
[----:B0-----:R-:W-:Y:S02]  /*1c0d0*/  F2FP.SATFINITE.E4M3.F32.PACK_AB_MERGE_C R5, RZ, R0, RZ ;  /* 0x00000000ff05723e */ /* 0x001fe400048070ff */
[----:B-1----:R-:W-:Y:S01]  /*1c0e0*/  F2FP.SATFINITE.E4M3.F32.PACK_AB_MERGE_C R7, RZ, R2, RZ ;  /* 0x00000002ff07723e */ /* 0x002fe200048070ff */
[----:B------:R-:W-:Y:S02]  /*1c0f0*/  FMUL R0, R37, UR41 ;  /* 0x0000002925007c20 */ /* 0x000fe40008400000 */
[----:B------:R-:W3:Y:S04]  /*1c100*/  LDL.LU R37, [R1+0x31c] ;  /* 0x00031c0001257983 */ /* 0x000ee80000300800 */
[----:B------:R0:W-:Y:S01]  /*1c110*/  @!P6 STG.E.U8 desc[UR46][R24.64+0xc8], R5 ;  /* 0x0000c8051800e986 */ /* 0x0001e2000c10112e */
[----:B------:R-:W-:-:S03]  /*1c120*/  ISETP.LT.OR P6, PT, R32, 0xd1, !P3 ;  /* 0x000000d12000780c */ /* 0x000fc60005fc1670 */
[----:B------:R1:W-:Y:S01]  /*1c130*/  @!P5 STG.E.U8 desc[UR46][R24.64+0xc9], R7 ;  /* 0x0000c9071800d986 */ /* 0x0003e2000c10112e */
[----:B------:R-:W-:Y:S02]  /*1c140*/  ISETP.LT.OR P5, PT, R32, 0xd2, !P3 ;  /* 0x000000d22000780c */ /* 0x000fe40005fa1670 */
[----:B------:R-:W-:-:S07]  /*1c150*/  F2FP.SATFINITE.E4M3.F32.PACK_AB_MERGE_C R3, RZ, R0, RZ ;  /* 0x00000000ff03723e */ /* 0x000fce00048070ff */
[----:B------:R-:W-:Y:S01]  /*1c160*/  @!P6 STG.E.U8 desc[UR46][R12.64+0xd0], R3 ;  /* 0x0000d0030c00e986 */ /* 0x000fe2000c10112e */
[----:B----4-:R-:W-:-:S03]  /*1c170*/  FMUL R2, R36, UR41 ;  /* 0x0000002924027c20 */ /* 0x010fc60008400000 */
[----:B------:R-:W4:Y:S01]  /*1c180*/  LDL.LU R36, [R1+0x320] ;  /* 0x0003200001247983 */ /* 0x000f220000300800 */
[----:B-----5:R-:W-:Y:S01]  /*1c190*/  FMUL R0, R41, UR41 ;  /* 0x0000002929007c20 */ /* 0x020fe20008400000 */
[----:B------:R-:W-:Y:S01]  /*1c1a0*/  F2FP.SATFINITE.E4M3.F32.PACK_AB_MERGE_C R9, RZ, R2, RZ ;  /* 0x00000002ff09723e */ /* 0x000fe200048070ff */
[----:B--2---:R-:W-:-:S03]  /*1c1b0*/  FMUL R2, R35, UR41 ;  /* 0x0000002923027c20 */ /* 0x004fc60008400000 */
[----:B0-----:R-:W-:Y:S01]  /*1c1c0*/  F2FP.SATFINITE.E4M3.F32.PACK_AB_MERGE_C R5, RZ, R0, RZ ;  /* 0x00000000ff05723e */ /* 0x001fe200048070ff */
[----:B------:R-:W2:Y:S01]  /*1c1d0*/  LDL.LU R35, [R1+0x324] ;  /* 0x0003240001237983 */ /* 0x000ea20000300800 */
[----:B---3--:R-:W-:Y:S01]  /*1c1e0*/  FMUL R0, R34, UR41 ;  /* 0x0000002922007c20 */ /* 0x008fe20008400000 */
[----:B-1----:R-:W-:Y:S02]  /*1c1f0*/  F2FP.SATFINITE.E4M3.F32.PACK_AB_MERGE_C R7, RZ, R2, RZ ;  /* 0x00000002ff07723e */ /* 0x002fe400048070ff */
[----:B------:R0:W-:Y:S01]  /*1c200*/  @!P5 STG.E.U8 desc[UR46][R12.64+0xd1], R9 ;  /* 0x0000d1090c00d986 */ /* 0x0001e2000c10112e */
[----:B------:R-:W-:-:S03]  /*1c210*/  FMUL R2, R31, UR41 ;  /* 0x000000291f027c20 */ /* 0x000fc60008400000 */
[----:B------:R-:W3:Y:S04]  /*1c220*/  LDL.LU R34, [R1+0x328] ;  /* 0x0003280001227983 */ /* 0x000ee80000300800 */
[----:B------:R-:W5:Y:S01]  /*1c230*/  LDL.LU R31, [R1+0x32c] ;  /* 0x00032c00011f7983 */ /* 0x000f620000300800 */
[----:B0-----:R-:W-:Y:S01]  /*1c240*/  F2FP.SATFINITE.E4M3.F32.PACK_AB_MERGE_C R9, RZ, R0, RZ ;  /* 0x00000000ff09723e */ /* 0x001fe200048070ff */
[----:B------:R-:W-:Y:S02]  /*1c250*/  FMUL R0, R30, UR41 ;  /* 0x000000291e007c20 */ /* 0x000fe40008400000 */
[----:B------:R-:W5:Y:S01]  /*1c260*/  LDL.LU R30, [R1+0x330] ;  /* 0x00033000011e7983 */ /* 0x000f620000300800 */
[C---:B------:R-:W-:Y:S02]  /*1c270*/  ISETP.LT.OR P6, PT, R32.reuse, 0xd1, !P2 ;  /* 0x000000d12000780c */ /* 0x040fe400057c1670 */
[----:B------:R-:W-:Y:S01]  /*1c280*/  ISETP.LT.OR P5, PT, R32, 0xd2, !P2 ;  /* 0x000000d22000780c */ /* 0x000fe200057a1670 */
[----:B------:R-:W5:Y:S01]  /*1c290*/  LDL.LU R41, [R1+0x334] ;  /* 0x0003340001297983 */ /* 0x000f620000300800 */
[----:B------:R-:W-:Y:S01]  /*1c2a0*/  F2FP.SATFINITE.E4M3.F32.PACK_AB_MERGE_C R11, RZ, R2, RZ ;  /* 0x00000002ff0b723e */ /* 0x000fe200048070ff */
[----:B------:R-:W-:-:S08]  /*1c2b0*/  FMUL R2, R38, UR41 ;  /* 0x0000002926027c20 */ /* 0x000fd00008400000 */
[----:B------:R0:W-:Y:S01]  /*1c2c0*/  @!P6 STG.E.U8 desc[UR46][R24.64+0xd0], R5 ;  /* 0x0000d0051800e986 */ /* 0x0001e2000c10112e */
[C---:B------:R-:W-:Y:S02]  /*1c2d0*/  ISETP.LT.OR P6, PT, R32.reuse, 0xd9, !P3 ;  /* 0x000000d92000780c */ /* 0x040fe40005fc1670 */
[C---:B------:R-:W-:Y:S01]  /*1c2e0*/  ISETP.LT.OR P3, PT, R32.reuse, 0xda, !P3 ;  /* 0x000000da2000780c */ /* 0x040fe20005f61670 */
[----:B------:R1:W-:Y:S01]  /*1c2f0*/  @!P5 STG.E.U8 desc[UR46][R24.64+0xd1], R7 ;  /* 0x0000d1071800d986 */ /* 0x0003e2000c10112e */
[----:B------:R-:W-:Y:S02]  /*1c300*/  ISETP.LT.OR P5, PT, R32, 0xd9, !P2 ;  /* 0x000000d92000780c */ /* 0x000fe400057a1670 */
[----:B0-----:R-:W-:Y:S01]  /*1c310*/  F2FP.SATFINITE.E4M3.F32.PACK_AB_MERGE_C R5, RZ, R0, RZ ;  /* 0x00000000ff05723e */ /* 0x001fe200048070ff */
[----:B------:R-:W-:Y:S02]  /*1c320*/  FMUL R0, R39, UR41 ;  /* 0x0000002927007c20 */ /* 0x000fe40008400000 */
[----:B------:R-:W5:Y:S04]  /*1c330*/  LDL.LU R39, [R1+0x338] ;  /* 0x0003380001277983 */ /* 0x000f680000300800 */
[----:B------:R-:W5:Y:S01]  /*1c340*/  LDL.LU R38, [R1+0x33c] ;  /* 0x00033c0001267983 */ /* 0x000f620000300800 */
[----:B------:R-:W-:Y:S01]  /*1c350*/  FMUL R3, R37, UR41 ;  /* 0x0000002925037c20 */ /* 0x000fe20008400000 */
[----:B-1----:R-:W-:-:S02]  /*1c360*/  F2FP.SATFINITE.E4M3.F32.PACK_AB_MERGE_C R7, RZ, R0, RZ ;  /* 0x00000000ff07723e */ /* 0x002fc400048070ff */
[----:B------:R-:W5:Y:S04]  /*1c370*/  LDL.LU R37, [R1+0x340] ;  /* 0x0003400001257983 */ /* 0x000f680000300800 */
[----:B------:R0:W-:Y:S04]  /*1c380*/  @!P6 STG.E.U8 desc[UR46][R12.64+0xd8], R9 ;  /* 0x0000d8090c00e986 */ /* 0x0001e8000c10112e */
[----:B------:R1:W-:Y:S04]  /*1c390*/  @!P3 STG.E.U8 desc[UR46][R12.64+0xd9], R11 ;  /* 0x0000d90b0c00b986 */ /* 0x0003e8000c10112e */
[----:B------:R2:W-:Y:S01]  /*1c3a0*/  @!P5 STG.E.U8 desc[UR46][R24.64+0xd8], R5 ;  /* 0x0000d8051800d986 */ /* 0x0005e2000c10112e */
[----:B0-----:R-:W-:-:S02]  /*1c3b0*/  F2FP.SATFINITE.E4M3.F32.PACK_AB_MERGE_C R9, RZ, R2, RZ ;  /* 0x00000002ff09723e */ /* 0x001fc400048070ff */
[----:B-1----:R-:W-:Y:S01]  /*1c3c0*/  F2FP.SATFINITE.E4M3.F32.PACK_AB_MERGE_C R11, RZ, R3, RZ ;  /* 0x00000003ff0b723e */ /* 0x002fe200048070ff */
[----:B----4-:R-:W-:Y:S02]  /*1c3d0*/  FMUL R4, R36, UR41 ;  /* 0x0000002924047c20 */ /* 0x010fe40008400000 */
[----:B------:R-:W4:Y:S01]  /*1c3e0*/  LDL.LU R36, [R1+0x344] ;  /* 0x0003440001247983 */ /* 0x000f220000300800 */
[----:B--2---:R-:W-:-:S03]  /*1c3f0*/  FMUL R0, R35, UR41 ;  /* 0x0000002923007c20 */ /* 0x004fc60008400000 */
[----:B------:R-:W2:Y:S02]  /*1c400*/  LDL.LU R35, [R1+0x348] ;  /* 0x0003480001237983 */ /* 0x000ea40000300800 */
[----:B------:R-:W-:Y:S01]  /*1c410*/  F2FP.SATFINITE.E4M3.F32.PACK_AB_MERGE_C R5, RZ, R0, RZ ;  /* 0x00000000ff05723e */ /* 0x000fe200048070ff */
[----:B---3--:R-:W-:Y:S02]  /*1c420*/  FMUL R2, R34, UR41 ;  /* 0x0000002922027c20 */ /* 0x008fe40008400000 */
[----:B------:R-:W3:Y:S01]  /*1c430*/  LDL.LU R34, [R1+0x34c] ;  /* 0x00034c0001227983 */ /* 0x000ee20000300800 */
[----:B-----5:R-:W-:-:S03]  /*1c440*/  FMUL R3, R31, UR41 ;  /* 0x000000291f037c20 */ /* 0x020fc60008400000 */
[----:B------:R-:W5:Y:S01]  /*1c450*/  LDL.LU R31, [R1+0x350] ;  /* 0x00035000011f7983 */ /* 0x000f620000300800 */
[----:B------:R-:W-:-:S03]  /*1c460*/  FMUL R0, R30, UR41 ;  /* 0x000000291e007c20 */ /* 0x000fc60008400000 */
[----:B------:R-:W5:Y:S01]  /*1c470*/  LDL.LU R30, [R1+0x354] ;  /* 0x00035400011e7983 */ /* 0x000f620000300800 */
[C---:B------:R-:W-:Y:S02]  /*1c480*/  ISETP.LT.OR P2, PT, R32.reuse, 0xda, !P2 ;  /* 0x000000da2000780c */ /* 0x040fe40005741670 */
[C---:B------:R-:W-:Y:S02]  /*1c490*/  ISETP.LT.OR P6, PT, R32.reuse, 0xc1, !P1 ;  /* 0x000000c12000780c */ /* 0x040fe40004fc1670 */
[C---:B------:R-:W-:Y:S02]  /*1c4a0*/  ISETP.LT.OR P3, PT, R32.reuse, 0xc2, !P1 ;  /* 0x000000c22000780c */ /* 0x040fe40004f61670 */
[----:B------:R-:W-:-:S07]  /*1c4b0*/  ISETP.LT.OR P5, PT, R32, 0xc1, !P0 ;  /* 0x000000c12000780c */ /* 0x000fce00047a1670 */
[----:B------:R0:W-:Y:S01]  /*1c4c0*/  @!P2 STG.E.U8 desc[UR46][R24.64+0xd9], R7 ;  /* 0x0000d9071800a986 */ /* 0x0001e2000c10112e */
[----:B------:R-:W-:-:S03]  /*1c4d0*/  ISETP.LT.OR P2, PT, R32, 0xca, !P1 ;  /* 0x000000ca2000780c */ /* 0x000fc60004f41670 */
[----:B------:R1:W-:Y:S01]  /*1c4e0*/  @!P6 STG.E.U8 desc[UR46][R28.64+0xc0], R9 ;  /* 0x0000c0091c00e986 */ /* 0x0003e2000c10112e */
[----:B------:R-:W-:-:S03]  /*1c4f0*/  ISETP.LT.OR P6, PT, R32, 0xc2, !P0 ;  /* 0x000000c22000780c */ /* 0x000fc600047c1670 */
[----:B------:R1:W-:Y:S01]  /*1c500*/  @!P3 STG.E.U8 desc[UR46][R28.64+0xc1], R11 ;  /* 0x0000c10b1c00b986 */ /* 0x0003e2000c10112e */
[C---:B------:R-:W-:Y:S02]  /*1c510*/  ISETP.LT.OR P3, PT, R32.reuse, 0xc9, !P1 ;  /* 0x000000c92000780c */ /* 0x040fe40004f61670 */
[----:B------:R-:W-:Y:S02]  /*1c520*/  F2FP.SATFINITE.E4M3.F32.PACK_AB_MERGE_C R13, RZ, R4, RZ ;  /* 0x00000004ff0d723e */ /* 0x000fe400048070ff */
[----:B0-----:R-:W-:Y:S02]  /*1c530*/  F2FP.SATFINITE.E4M3.F32.PACK_AB_MERGE_C R7, RZ, R2, RZ ;  /* 0x00000002ff07723e */ /* 0x001fe400048070ff */
[----:B-1----:R-:W-:Y:S01]  /*1c540*/  F2FP.SATFINITE.E4M3.F32.PACK_AB_MERGE_C R9, RZ, R3, RZ ;  /* 0x00000003ff09723e */ /* 0x002fe200048070ff */
[----:B------:R-:W-:Y:S01]  /*1c550*/  @!P5 STG.E.U8 desc[UR46][R26.64+0xc0], R13 ;  /* 0x0000c00d1a00d986 */ /* 0x000fe2000c10112e */
[----:B------:R-:W-:-:S03]  /*1c560*/  ISETP.LT.OR P5, PT, R32, 0xc9, !P0 ;  /* 0x000000c92000780c */ /* 0x000fc600047a1670 */
[----:B------:R0:W-:Y:S01]  /*1c570*/  @!P6 STG.E.U8 desc[UR46][R26.64+0xc1], R5 ;  /* 0x0000c1051a00e986 */ /* 0x0001e2000c10112e */
[----:B------:R-:W-:-:S03]  /*1c580*/  ISETP.LT.OR P6, PT, R32, 0xca, !P0 ;  /* 0x000000ca2000780c */ /* 0x000fc600047c1670 */
[----:B------:R1:W-:Y:S01]  /*1c590*/  @!P2 STG.E.U8 desc[UR46][R28.64+0xc9], R9 ;  /* 0x0000c9091c00a986 */ /* 0x0003e2000c10112e */
[C---:B------:R-:W-:Y:S01]  /*1c5a0*/  ISETP.LT.OR P2, PT, R32.reuse, 0xd2, !P1 ;  /* 0x000000d22000780c */ /* 0x040fe20004f41670 */
[----:B------:R-:W-:Y:S02]  /*1c5b0*/  FMUL R2, R41, UR41 ;  /* 0x0000002929027c20 */ /* 0x000fe40008400000 */
[----:B------:R1:W-:Y:S01]  /*1c5c0*/  @!P3 STG.E.U8 desc[UR46][R28.64+0xc8], R7 ;  /* 0x0000c8071c00b986 */ /* 0x0003e2000c10112e */
[----:B------:R-:W-:Y:S01]  /*1c5d0*/  ISETP.LT.OR P3, PT, R32, 0xd1, !P1 ;  /* 0x000000d12000780c */ /* 0x000fe20004f61670 */
[----:B------:R-:W-:Y:S01]  /*1c5e0*/  FMUL R3, R38, UR41 ;  /* 0x0000002926037c20 */ /* 0x000fe20008400000 */
[----:B------:R-:W-:Y:S01]  /*1c5f0*/  F2FP.SATFINITE.E4M3.F32.PACK_AB_MERGE_C R11, RZ, R0, RZ ;  /* 0x00000000ff0b723e */ /* 0x000fe200048070ff */
[----:B------:R-:W-:Y:S01]  /*1c600*/  FMUL R0, R39, UR41 ;  /* 0x0000002927007c20 */ /* 0x000fe20008400000 */
[----:B0-----:R-:W-:Y:S02]  /*1c610*/  F2FP.SATFINITE.E4M3.F32.PACK_AB_MERGE_C R5, RZ, R2, RZ ;  /* 0x00000002ff05723e */ /* 0x001fe400048070ff */
[----:B-1----:R-:W-:Y:S01]  /*1c620*/  F2FP.SATFINITE.E4M3.F32.PACK_AB_MERGE_C R9, RZ, R3, RZ ;  /* 0x00000003ff09723e */ /* 0x002fe200048070ff */
[----:B------:R-:W-:Y:S01]  /*1c630*/  @!P5 STG.E.U8 desc[UR46][R26.64+0xc8], R11 ;  /* 0x0000c80b1a00d986 */ /* 0x000fe2000c10112e */
[----:B------:R-:W-:Y:S01]  /*1c640*/  F2FP.SATFINITE.E4M3.F32.PACK_AB_MERGE_C R7, RZ, R0, RZ ;  /* 0x00000000ff07723e */ /* 0x000fe200048070ff */
[----:B------:R-:W-:-:S02]  /*1c650*/  FMUL R0, R37, UR41 ;  /* 0x0000002925007c20 */ /* 0x000fc40008400000 */
[----:B------:R-:W-:Y:S01]  /*1c660*/  @!P6 STG.E.U8 desc[UR46][R26.64+0xc9], R5 ;  /* 0x0000c9051a00e986 */ /* 0x000fe2000c10112e */
[C---:B------:R-:W-:Y:S02]  /*1c670*/  ISETP.LT.OR P5, PT, R32.reuse, 0xd1, !P0 ;  /* 0x000000d12000780c */ /* 0x040fe400047a1670 */
[C---:B------:R-:W-:Y:S01]  /*1c680*/  ISETP.LT.OR P6, PT, R32.reuse, 0xd2, !P0 ;  /* 0x000000d22000780c */ /* 0x040fe200047c1670 */
[----:B------:R-:W-:Y:S01]  /*1c690*/  @!P2 STG.E.U8 desc[UR46][R28.64+0xd1], R9 ;  /* 0x0000d1091c00a986 */ /* 0x000fe2000c10112e */
[C---:B------:R-:W-:Y:S02]  /*1c6a0*/  ISETP.LT.OR P2, PT, R32.reuse, 0xd9, !P1 ;  /* 0x000000d92000780c */ /* 0x040fe40004f41670 */
[C---:B------:R-:W-:Y:S01]  /*1c6b0*/  ISETP.LT.OR P1, PT, R32.reuse, 0xda, !P1 ;  /* 0x000000da2000780c */ /* 0x040fe20004f21670 */
[----:B------:R0:W-:Y:S01]  /*1c6c0*/  @!P3 STG.E.U8 desc[UR46][R28.64+0xd0], R7 ;  /* 0x0000d0071c00b986 */ /* 0x0001e2000c10112e */
[----:B------:R-:W-:Y:S02]  /*1c6d0*/  ISETP.LT.OR P3, PT, R32, 0xd9, !P0 ;  /* 0x000000d92000780c */ /* 0x000fe40004761670 */
[----:B------:R-:W-:-:S02]  /*1c6e0*/  F2FP.SATFINITE.E4M3.F32.PACK_AB_MERGE_C R13, RZ, R0, RZ ;  /* 0x00000000ff0d723e */ /* 0x000fc400048070ff */
[----:B------:R-:W-:-:S03]  /*1c6f0*/  ISETP.LT.OR P0, PT, R32, 0xda, !P0 ;  /* 0x000000da2000780c */ /* 0x000fc60004701670 */
[----:B------:R1:W-:Y:S01]  /*1c700*/  @!P5 STG.E.U8 desc[UR46][R26.64+0xd0], R13 ;  /* 0x0000d00d1a00d986 */ /* 0x0003e2000c10112e */
[----:B----4-:R-:W-:Y:S01]  /*1c710*/  FMUL R0, R36, UR41 ;  /* 0x0000002924007c20 */ /* 0x010fe20008400000 */
[----:B--2---:R-:W-:-:S04]  /*1c720*/  FMUL R2, R35, UR41 ;  /* 0x0000002923027c20 */ /* 0x004fc80008400000 */
[----:B0-----:R-:W-:Y:S01]  /*1c730*/  F2FP.SATFINITE.E4M3.F32.PACK_AB_MERGE_C R7, RZ, R0, RZ ;  /* 0x00000000ff07723e */ /* 0x001fe200048070ff */
[----:B---3--:R-:W-:Y:S01]  /*1c740*/  FMUL R3, R34, UR41 ;  /* 0x0000002922037c20 */ /* 0x008fe20008400000 */
[----:B-----5:R-:W-:Y:S01]  /*1c750*/  FMUL R4, R31, UR41 ;  /* 0x000000291f047c20 */ /* 0x020fe20008400000 */
[----:B------:R-:W-:-:S03]  /*1c760*/  F2FP.SATFINITE.E4M3.F32.PACK_AB_MERGE_C R9, RZ, R2, RZ ;  /* 0x00000002ff09723e */ /* 0x000fc600048070ff */
[----:B------:R-:W-:Y:S01]  /*1c770*/  F2FP.SATFINITE.E4M3.F32.PACK_AB_MERGE_C R3, RZ, R3, RZ ;  /* 0x00000003ff03723e */ /* 0x000fe200048070ff */
[----:B------:R-:W-:Y:S01]  /*1c780*/  FMUL R5, R30, UR41 ;  /* 0x000000291e057c20 */ /* 0x000fe20008400000 */
[----:B------:R-:W-:Y:S01]  /*1c790*/  F2FP.SATFINITE.E4M3.F32.PACK_AB_MERGE_C R11, RZ, R4, RZ ;  /* 0x00000004ff0b723e */ /* 0x000fe200048070ff */
[----:B------:R1:W-:Y:S03]  /*1c7a0*/  @!P6 STG.E.U8 desc[UR46][R26.64+0xd1], R7 ;  /* 0x0000d1071a00e986 */ /* 0x0003e6000c10112e */
[----:B------:R-:W-:Y:S01]  /*1c7b0*/  F2FP.SATFINITE.E4M3.F32.PACK_AB_MERGE_C R5, RZ, R5, RZ ;  /* 0x00000005ff05723e */ /* 0x000fe200048070ff */
[----:B------:R1:W-:Y:S04]  /*1c7c0*/  @!P2 STG.E.U8 desc[UR46][R28.64+0xd8], R9 ;  /* 0x0000d8091c00a986 */ /* 0x0003e8000c10112e */
[----:B------:R1:W-:Y:S04]  /*1c7d0*/  @!P1 STG.E.U8 desc[UR46][R28.64+0xd9], R3 ;  /* 0x0000d9031c009986 */ /* 0x0003e8000c10112e */
[----:B------:R1:W-:Y:S04]  /*1c7e0*/  @!P3 STG.E.U8 desc[UR46][R26.64+0xd8], R11 ;  /* 0x0000d80b1a00b986 */ /* 0x0003e8000c10112e */
[----:B------:R1:W-:Y:S02]  /*1c7f0*/  @!P0 STG.E.U8 desc[UR46][R26.64+0xd9], R5 ;  /* 0x0000d9051a008986 */ /* 0x0003e4000c10112e */
.L_x_482:
[----:B------:R-:W-:Y:S05]  /*1c800*/  BSYNC B0 ;  /* 0x0000000000007941 */ /* 0x000fea0003800000 */
.L_x_32:
[----:B-12---:R-:W2:Y:S04]  /*1c810*/  LDL.LU R3, [R1+0x358] ;  /* 0x0003580001037983 */ /* 0x006ea80000300800 */
[----:B------:R-:W2:Y:S01]  /*1c820*/  LDL.LU R2, [R1+0x35c] ;  /* 0x00035c0001027983 */ /* 0x000ea20000300800 */
[----:B------:R-:W-:Y:S01]  /*1c830*/  ULDC UR12, c[0x0][0xc] ;  /* 0x00000300000c7ab9 */ /* 0x000fe20000000800 */
[----:B------:R-:W-:Y:S01]  /*1c840*/  ULDC UR13, c[0x0][0x10] ;  /* 0x00000400000d7ab9 */ /* 0x000fe20000000800 */
[----:B---34-:R-:W2:Y:S01]  /*1c850*/  LDC R5, c[0x0][0x14] ;  /* 0x00000500ff057b82 */ /* 0x018ea20000000800 */
[----:B------:R-:W-:Y:S01]  /*1c860*/  UIMAD.WIDE.U32 UR12, UR12, UR13, URZ ;  /* 0x0000000d0c0c72a5 */ /* 0x000fe2000f8e003f */
[----:B-----5:R-:W-:Y:S01]  /*1c870*/  PRMT R0, RZ, 0x7610, R0 ;  /* 0x00007610ff007816 */ /* 0x020fe20000000000 */
[----:B------:R-:W-:-:S04]  /*1c880*/  UMOV UR42, 0xffffffff ;  /* 0xffffffff002a7882 */ /* 0x000fc80000000000 */
[----:B--2---:R-:W-:-:S04]  /*1c890*/  IMAD.WIDE.U32 R2, R5, UR12, R2 ;  /* 0x0000000c05027c25 */ /* 0x004fc8000f8e0002 */
[----:B------:R-:W-:Y:S01]  /*1c8a0*/  IMAD R5, R5, UR13, RZ ;  /* 0x0000000d05057c24 */ /* 0x000fe2000f8e02ff */
[----:B------:R-:W-:Y:S01]  /*1c8b0*/  ULDC.64 UR12, c[0x0][0x650] ;  /* 0x00019400000c7ab9 */ /* 0x000fe20000000a00 */
[----:B------:R-:W-:Y:S01]  /*1c8c0*/  IMAD.MOV.U32 R11, RZ, RZ, R2 ;  /* 0x000000ffff0b7224 */ /* 0x000fe200078e0002 */
[----:B------:R-:W-:Y:S01]  /*1c8d0*/  ISETP.GE.U32.AND P0, PT, R2, UR12, PT ;  /* 0x0000000c02007c0c */ /* 0x000fe2000bf06070 */
[----:B------:R-:W-:Y:S02]  /*1c8e0*/  IMAD.IADD R13, R3, 0x1, R5 ;  /* 0x00000001030d7824 */ /* 0x000fe400078e0205 */
[----:B------:R-:W-:-:S03]  /*1c8f0*/  IMAD.MOV.U32 R2, RZ, RZ, -0x1 ;  /* 0xffffffffff027424 */ /* 0x000fc600078e00ff */
[----:B------:R1:W-:Y:S01]  /*1c900*/  STL [R1+0x358], R13 ;  /* 0x0003580d01007387 */ /* 0x0003e20000100800 */
[----:B------:R-:W-:-:S03]  /*1c910*/  ISETP.GE.U32.AND.EX P0, PT, R13, UR13, PT, P0 ;  /* 0x0000000d0d007c0c */ /* 0x000fc6000bf06100 */
[----:B------:R1:W-:Y:S04]  /*1c920*/  STL [R1+0x35c], R11 ;  /* 0x00035c0b01007387 */ /* 0x0003e80000100800 */
[----:B------:R1:W-:Y:S06]  /*1c930*/  STL [R1+0x360], R2 ;  /* 0x0003600201007387 */ /* 0x0003ec0000100800 */
[----:B------:R-:W-:Y:S05]  /*1c940*/  @P0 BRA `(.L_x_483) ;  /* 0x0000000400740947 */ /* 0x000fea0003800000 */
[----:B------:R-:W2:Y:S01]  /*1c950*/  S2R R8, SR_CTAID.X ;  /* 0x0000000000087919 */ /* 0x000ea20000002500 */
[----:B------:R-:W-:Y:S01]  /*1c960*/  ULDC.64 UR18, c[0x0][0x628] ;  /* 0x00018a0000127ab9 */ /* 0x000fe20000000a00 */
[----:B------:R-:W3:Y:S01]  /*1c970*/  LDC R9, c[0x0][0x144] ;  /* 0x00005100ff097b82 */ /* 0x000ee20000000800 */
[----:B------:R-:W-:Y:S01]  /*1c980*/  ULDC UR6, c[0x0][0x150] ;  /* 0x0000540000067ab9 */ /* 0x000fe20000000800 */
[----:B------:R-:W4:Y:S01]  /*1c990*/  S2R R12, SR_CTAID.Y ;  /* 0x00000000000c7919 */ /* 0x000f220000002600 */
[----:B------:R-:W-:Y:S01]  /*1c9a0*/  ISETP.NE.U32.AND P0, PT, RZ, UR18, PT ;  /* 0x00000012ff007c0c */ /* 0x000fe2000bf05070 */
[----:B------:R-:W-:Y:S01]  /*1c9b0*/  ULDC UR10, c[0x0][0x630] ;  /* 0x00018c00000a7ab9 */ /* 0x000fe20000000800 */
[----:B------:R-:W-:Y:S02]  /*1c9c0*/  R2UR UR16, R11 ;  /* 0x000000000b1072ca */ /* 0x000fe400000e0000 */
[----:B------:R-:W-:Y:S01]  /*1c9d0*/  ISETP.NE.AND.EX P0, PT, RZ, UR19, PT, P0 ;  /* 0x00000013ff007c0c */ /* 0x000fe2000bf05300 */
[----:B0-----:R-:W0:Y:S01]  /*1c9e0*/  LDC.64 R6, c[0x0][0x620] ;  /* 0x00018800ff067b82 */ /* 0x001e220000000a00 */
[----:B------:R-:W-:-:S02]  /*1c9f0*/  R2UR UR17, R13 ;  /* 0x000000000d1172ca */ /* 0x000fc400000e0000 */
[----:B--2---:R-:W-:-:S05]  /*1ca00*/  I2FP.F32.U32 R0, R8 ;  /* 0x0000000800007245 */ /* 0x004fca0000201000 */
[----:B------:R-:W-:-:S06]  /*1ca10*/  FMUL R0, R0, UR6 ;  /* 0x0000000600007c20 */ /* 0x000fcc0008400000 */
[----:B------:R-:W2:Y:S01]  /*1ca20*/  F2I.U32.TRUNC.NTZ R0, R0 ;  /* 0x0000000000007305 */ /* 0x000ea2000020f000 */
[----:B----4-:R-:W-:Y:S05]  /*1ca30*/  @!P0 BRA `(.L_x_484) ;  /* 0x0000000000308947 */ /* 0x010fea0003800000 */
        /* <DEDUP_REMOVED lines=12> */
.L_x_484:
[----:B------:R-:W-:Y:S01]  /*1cb00*/  USHF.R.U64 UR42, UR16, UR10, UR17 ;  /* 0x0000000a102a7299 */ /* 0x000fe20008001211 */
[----:B------:R-:W4:Y:S01]  /*1cb10*/  LDC.64 R20, c[0x0][0x640] ;  /* 0x00019000ff147b82 */ /* 0x000f220000000a00 */
[----:B------:R-:W-:Y:S01]  /*1cb20*/  USHF.R.U32.HI UR6, URZ, UR10, UR17 ;  /* 0x0000000a3f067299 */ /* 0x000fe20008011611 */
[----:B--2---:R-:W-:Y:S02]  /*1cb30*/  IMAD.MOV R10, RZ, RZ, -R0 ;  /* 0x000000ffff0a7224 */ /* 0x004fe400078e0a00 */
[----:B-1----:R-:W-:Y:S01]  /*1cb40*/  IMAD.MOV.U32 R2, RZ, RZ, R11 ;  /* 0x000000ffff027224 */ /* 0x002fe200078e000b */
[----:B------:R-:W-:Y:S01]  /*1cb50*/  IADD3 R5, P0, RZ, -UR42, RZ ;  /* 0x8000002aff057c10 */ /* 0x000fe2000ff1e0ff */
[----:B---3--:R-:W-:Y:S02]  /*1cb60*/  IMAD R17, R9, R10, R8 ;  /* 0x0000000a09117224 */ /* 0x008fe400078e0208 */
[----:B------:R-:W1:Y:S02]  /*1cb70*/  LDC R4, c[0x0][0x618] ;  /* 0x00018600ff047b82 */ /* 0x000e640000000800 */
[----:B------:R-:W-:Y:S01]  /*1cb80*/  IMAD.X R3, RZ, RZ, ~UR6, P0 ;  /* 0x80000006ff037e24 */ /* 0x000fe200080e06ff */
[----:B------:R-:W-:-:S03]  /*1cb90*/  ULDC UR6, c[0x0][0x154] ;  /* 0x0000550000067ab9 */ /* 0x000fc60000000800 */
[-C--:B0-----:R-:W-:Y:S02]  /*1cba0*/  IMAD R0, R3, R6.reuse, RZ ;  /* 0x0000000603007224 */ /* 0x081fe400078e02ff */
[----:B------:R-:W0:Y:S01]  /*1cbb0*/  LDC R14, c[0x0][0x608] ;  /* 0x00018200ff0e7b82 */ /* 0x000e220000000800 */
[----:B------:R-:W-:Y:S02]  /*1cbc0*/  IMAD.MOV.U32 R3, RZ, RZ, R13 ;  /* 0x000000ffff037224 */ /* 0x000fe400078e000d */
[----:B------:R-:W-:-:S05]  /*1cbd0*/  IMAD.WIDE.U32 R2, R5, R6, R2 ;  /* 0x0000000605027225 */ /* 0x000fca00078e0002 */
[----:B------:R-:W2:Y:S01]  /*1cbe0*/  LDC R18, c[0x0][0x658] ;  /* 0x00019600ff127b82 */ /* 0x000ea20000000800 */
[----:B------:R-:W-:Y:S01]  /*1cbf0*/  IMAD R5, R5, R7, R0 ;  /* 0x0000000705057224 */ /* 0x000fe200078e0200 */
[----:B------:R-:W-:Y:S01]  /*1cc00*/  I2FP.F32.U32 R0, R12 ;  /* 0x0000000c00007245 */ /* 0x000fe20000201000 */
[----:B------:R-:W-:Y:S01]  /*1cc10*/  IMAD.MOV.U32 R7, RZ, RZ, 0x1 ;  /* 0x00000001ff077424 */ /* 0x000fe200078e00ff */
[----:B----4-:R-:W-:Y:S01]  /*1cc20*/  ISETP.NE.U32.AND P0, PT, R20, RZ, PT ;  /* 0x000000ff1400720c */ /* 0x010fe20003f05070 */
[----:B------:R-:W-:Y:S02]  /*1cc30*/  IMAD.IADD R3, R3, 0x1, R5 ;  /* 0x0000000103037824 */ /* 0x000fe400078e0205 */
[----:B------:R-:W-:Y:S01]  /*1cc40*/  FMUL R0, R0, UR6 ;  /* 0x0000000600007c20 */ /* 0x000fe20008400000 */
[----:B------:R-:W3:Y:S01]  /*1cc50*/  LDC R15, c[0x0][0x148] ;  /* 0x00005200ff0f7b82 */ /* 0x000ee20000000800 */
[----:B------:R-:W-:Y:S01]  /*1cc60*/  ISETP.NE.AND.EX P0, PT, R21, RZ, PT, P0 ;  /* 0x000000ff1500720c */ /* 0x000fe20003f05300 */
[----:B------:R-:W-:Y:S01]  /*1cc70*/  IMAD.MOV.U32 R5, RZ, RZ, -0x1 ;  /* 0xffffffffff057424 */ /* 0x000fe200078e00ff */
[-CC-:B-1----:R-:W-:Y:S01]  /*1cc80*/  SHF.R.U64 R10, R2, R4.reuse, R3.reuse ;  /* 0x00000004020a7219 */ /* 0x182fe20000001203 */
[----:B------:R1:W4:Y:S01]  /*1cc90*/  F2I.U32.TRUNC.NTZ R13, R0 ;  /* 0x00000000000d7305 */ /* 0x000322000020f000 */
[----:B------:R-:W-:-:S03]  /*1cca0*/  SHF.R.U32.HI R3, RZ, R4, R3 ;  /* 0x00000004ff037219 */ /* 0x000fc60000011603 */
[----:B------:R-:W1:Y:S01]  /*1ccb0*/  LDC R16, c[0x0][0x600] ;  /* 0x00018000ff107b82 */ /* 0x000e620000000800 */
[-CC-:B0-----:R-:W-:Y:S02]  /*1ccc0*/  SHF.R.U64 R8, R10, R14.reuse, R3.reuse ;  /* 0x0000000e0a087219 */ /* 0x181fe40000001203 */
[----:B------:R-:W-:-:S05]  /*1ccd0*/  SHF.R.U32.HI R3, RZ, R14, R3 ;  /* 0x0000000eff037219 */ /* 0x000fca0000011603 */
[----:B------:R-:W0:Y:S01]  /*1cce0*/  LDC R22, c[0x0][0x648] ;  /* 0x00019200ff167b82 */ /* 0x000e220000000800 */
[-CC-:B--2---:R-:W-:Y:S02]  /*1ccf0*/  SHF.R.U64 R11, R8, R18.reuse, R3.reuse ;  /* 0x00000012080b7219 */ /* 0x184fe40000001203 */
[-C--:B------:R-:W-:Y:S02]  /*1cd00*/  SHF.L.U32 R5, R5, R18.reuse, RZ ;  /* 0x0000001205057219 */ /* 0x080fe400000006ff */
[-C--:B------:R-:W-:Y:S01]  /*1cd10*/  SHF.R.U32.HI R3, RZ, R18.reuse, R3 ;  /* 0x00000012ff037219 */ /* 0x080fe20000011603 */
[----:B------:R-:W-:Y:S01]  /*1cd20*/  IMAD.MOV.U32 R2, RZ, RZ, R11 ;  /* 0x000000ffff027224 */ /* 0x000fe200078e000b */
[----:B------:R-:W-:Y:S01]  /*1cd30*/  SHF.L.U32 R40, R7, R18, RZ ;  /* 0x0000001207287219 */ /* 0x000fe200000006ff */
[----:B------:R-:W2:Y:S01]  /*1cd40*/  LDC R23, c[0x0][0x638] ;  /* 0x00018e00ff177b82 */ /* 0x000ea20000000800 */
[----:B------:R-:W-:-:S07]  /*1cd50*/  LOP3.LUT R19, RZ, R5, RZ, 0x33, !PT ;  /* 0x00000005ff137212 */ /* 0x000fce00078e33ff */
[----:B------:R-:W0:Y:S01]  /*1cd60*/  LDC R24, c[0x0][0x610] ;  /* 0x00018400ff187b82 */ /* 0x000e220000000800 */
[----:B----4-:R-:W-:Y:S05]  /*1cd70*/  @!P0 BRA `(.L_x_485) ;  /* 0x0000000000288947 */ /* 0x010fea0003800000 */
[----:B-1----:R-:W1:Y:S02]  /*1cd80*/  LDC R0, c[0x0][0x64c] ;  /* 0x00019300ff007b82 */ /* 0x002e640000000800 */
[----:B-1----:R-:W-:-:S05]  /*1cd90*/  IADD3 R7, P0, R11, R0, RZ ;  /* 0x000000000b077210 */ /* 0x002fca0007f1e0ff */
        /* <DEDUP_REMOVED lines=8> */
.L_x_485:
[----:B01----:R-:W-:Y:S01]  /*1ce20*/  SHF.R.U64 R0, R2, R22, R3 ;  /* 0x0000001602007219 */ /* 0x003fe20000001203 */
[----:B------:R-:W-:Y:S01]  /*1ce30*/  VIADD R5, R16, 0xffffffff ;  /* 0xffffffff10057836 */ /* 0x000fe20000000000 */
[----:B------:R-:W-:Y:S01]  /*1ce40*/  LOP3.LUT R3, R8, R19, RZ, 0xc0, !PT ;  /* 0x0000001308037212 */ /* 0x000fe200078ec0ff */
[----:B------:R-:W-:Y:S02]  /*1ce50*/  IMAD.MOV R13, RZ, RZ, -R13 ;  /* 0x000000ffff0d7224 */ /* 0x000fe400078e0a0d */
[----:B------:R-:W-:Y:S02]  /*1ce60*/  IMAD.MOV R2, RZ, RZ, -R0 ;  /* 0x000000ffff027224 */ /* 0x000fe400078e0a00 */
[----:B------:R-:W-:Y:S01]  /*1ce70*/  IMAD R40, R40, R0, R3 ;  /* 0x0000000028287224 */ /* 0x000fe200078e0203 */
[----:B------:R-:W-:Y:S01]  /*1ce80*/  LOP3.LUT R3, R10, R5, RZ, 0xc0, !PT ;  /* 0x000000050a037212 */ /* 0x000fe200078ec0ff */
[----:B---3--:R-:W-:Y:S02]  /*1ce90*/  @P4 IMAD R17, R15, R13, R12 ;  /* 0x0000000d0f114224 */ /* 0x008fe400078e020c */
[----:B--2---:R-:W-:-:S02]  /*1cea0*/  IMAD R0, R2, R23, R11 ;  /* 0x0000001702007224 */ /* 0x004fc400078e020b */
[----:B------:R-:W-:Y:S02]  /*1ceb0*/  IMAD.MOV.U32 R2, RZ, RZ, 0x1 ;  /* 0x00000001ff027424 */ /* 0x000fe400078e00ff */
[----:B------:R-:W-:Y:S02]  /*1cec0*/  IMAD R40, R40, R24, R17 ;  /* 0x0000001828287224 */ /* 0x000fe400078e0211 */
[----:B------:R-:W-:Y:S01]  /*1ced0*/  IMAD R3, R0, R16, R3 ;  /* 0x0000001000037224 */ /* 0x000fe200078e0203 */
[----:B------:R-:W-:-:S04]  /*1cee0*/  PRMT R0, R2, 0x7610, R0 ;  /* 0x0000761002007816 */ /* 0x000fc80000000000 */
[----:B------:R-:W-:Y:S02]  /*1cef0*/  SEL R2, R3, R40, !P4 ;  /* 0x0000002803027207 */ /* 0x000fe40006000000 */
[----:B------:R-:W-:-:S03]  /*1cf00*/  SEL R40, R40, R3, !P4 ;  /* 0x0000000328287207 */ /* 0x000fc60006000000 */
[----:B------:R2:W-:Y:S04]  /*1cf10*/  STL [R1+0x360], R2 ;  /* 0x0003600201007387 */ /* 0x0005e80000100800 */
.L_x_483:
[----:B------:R3:W-:Y:S01]  /*1cf20*/  STL [R1+0x364], R40 ;  /* 0x0003642801007387 */ /* 0x0007e20000100800 */
[----:B------:R-:W-:-:S13]  /*1cf30*/  LOP3.LUT P0, RZ, R0, 0xff, RZ, 0xc0, !PT ;  /* 0x000000ff00ff7812 */ /* 0x000fda000780c0ff */
[----:B---3--:R-:W-:Y:S05]  /*1cf40*/  @P0 BRA `(.L_x_486) ;  /* 0xfffffe40009c0947 */ /* 0x008fea000383ffff */
[----:B------:R-:W-:Y:S05]  /*1cf50*/  EXIT ;  /* 0x000000000000794d */ /* 0x000fea0003800000 */
.L_x_4:
[----:B------:R-:W2:Y:S01]  /*1cf60*/  LDL R18, [R1+0x35c] ;  /* 0x00035c0001127983 */ /* 0x000ea20000100800 */
[----:B------:R-:W-:-:S03]  /*1cf70*/  ULDC.64 UR4, c[0x0][0x650] ;  /* 0x0001940000047ab9 */ /* 0x000fc60000000a00 */
[----:B------:R-:W3:Y:S01]  /*1cf80*/  LDL R19, [R1+0x358] ;  /* 0x0003580001137983 */ /* 0x000ee20000100800 */
[----:B------:R-:W-:Y:S01]  /*1cf90*/  PRMT R0, RZ, 0x7610, R0 ;  /* 0x00007610ff007816 */ /* 0x000fe20000000000 */
[----:B------:R-:W-:Y:S02]  /*1cfa0*/  IMAD.MOV.U32 R5, RZ, RZ, -0x1 ;  /* 0xffffffffff057424 */ /* 0x000fe400078e00ff */
[----:B------:R-:W-:Y:S02]  /*1cfb0*/  IMAD.MOV.U32 R4, RZ, RZ, -0x1 ;  /* 0xffffffffff047424 */ /* 0x000fe400078e00ff */
[----:B------:R-:W-:Y:S01]  /*1cfc0*/  IMAD.MOV.U32 R10, RZ, RZ, -0x1 ;  /* 0xffffffffff0a7424 */ /* 0x000fe200078e00ff */
[----:B--2---:R-:W-:-:S04]  /*1cfd0*/  ISETP.GE.U32.AND P0, PT, R18, UR4, PT ;  /* 0x0000000412007c0c */ /* 0x004fc8000bf06070 */
[----:B---3--:R-:W-:-:S13]  /*1cfe0*/  ISETP.GE.U32.AND.EX P0, PT, R19, UR5, PT, P0 ;  /* 0x0000000513007c0c */ /* 0x008fda000bf06100 */
[----:B------:R-:W-:Y:S05]  /*1cff0*/  @P0 BRA `(.L_x_487) ;  /* 0x0000000400600947 */ /* 0x000fea0003800000 */
[----:B------:R-:W0:Y:S01]  /*1d000*/  LDC.64 R12, c[0x0][0x628] ;  /* 0x00018a00ff0c7b82 */ /* 0x000e220000000a00 */
[----:B------:R-:W-:Y:S02]  /*1d010*/  IMAD.MOV.U32 R8, RZ, RZ, R18 ;  /* 0x000000ffff087224 */ /* 0x000fe400078e0012 */
[----:B------:R-:W-:-:S05]  /*1d020*/  IMAD.MOV.U32 R9, RZ, RZ, R19 ;  /* 0x000000ffff097224 */ /* 0x000fca00078e0013 */
[----:B------:R-:W1:Y:S08]  /*1d030*/  LDC R14, c[0x0][0x630] ;  /* 0x00018c00ff0e7b82 */ /* 0x000e700000000800 */
[----:B------:R-:W2:Y:S01]  /*1d040*/  LDC.64 R16, c[0x0][0x620] ;  /* 0x00018800ff107b82 */ /* 0x000ea20000000a00 */
[----:B0-----:R-:W-:-:S04]  /*1d050*/  ISETP.NE.U32.AND P0, PT, R12, RZ, PT ;  /* 0x000000ff0c00720c */ /* 0x001fc80003f05070 */
[----:B------:R-:W-:-:S13]  /*1d060*/  ISETP.NE.AND.EX P0, PT, R13, RZ, PT, P0 ;  /* 0x000000ff0d00720c */ /* 0x000fda0003f05300 */
[----:B-12---:R-:W-:Y:S05]  /*1d070*/  @!P0 BRA `(.L_x_488) ;  /* 0x0000000000288947 */ /* 0x006fea0003800000 */
[----:B------:R-:W0:Y:S02]  /*1d080*/  LDC R0, c[0x0][0x634] ;  /* 0x00018d00ff007b82 */ /* 0x000e240000000800 */
[----:B0-----:R-:W-:-:S05]  /*1d090*/  IADD3 R9, P0, R18, R0, RZ ;  /* 0x0000000012097210 */ /* 0x001fca0007f1e0ff */
        /* <DEDUP_REMOVED lines=8> */
.L_x_488:
[-CC-:B------:R-:W-:Y:S01]  /*1d120*/  SHF.R.U64 R10, R8, R14.reuse, R9.reuse ;  /* 0x0000000e080a7219 */ /* 0x180fe20000001209 */
[----:B------:R-:W0:Y:S01]  /*1d130*/  LDC R6, c[0x0][0x618] ;  /* 0x00018600ff067b82 */ /* 0x000e220000000800 */
[----:B------:R-:W-:Y:S01]  /*1d140*/  SHF.R.U32.HI R0, RZ, R14, R9 ;  /* 0x0000000eff007219 */ /* 0x000fe20000011609 */
[----:B------:R-:W-:Y:S01]  /*1d150*/  ULDC UR4, c[0x0][0x150] ;  /* 0x0000540000047ab9 */ /* 0x000fe20000000800 */
[----:B------:R-:W-:Y:S01]  /*1d160*/  IADD3 R3, P0, RZ, -R10, RZ ;  /* 0x8000000aff037210 */ /* 0x000fe20007f1e0ff */
[----:B------:R-:W-:Y:S01]  /*1d170*/  IMAD.MOV.U32 R4, RZ, RZ, R18 ;  /* 0x000000ffff047224 */ /* 0x000fe200078e0012 */
[----:B------:R-:W-:Y:S01]  /*1d180*/  I2FP.F32.U32 R8, R2 ;  /* 0x0000000200087245 */ /* 0x000fe20000201000 */
[----:B------:R-:W-:Y:S02]  /*1d190*/  IMAD.MOV.U32 R5, RZ, RZ, R19 ;  /* 0x000000ffff057224 */ /* 0x000fe400078e0013 */
[----:B------:R-:W1:Y:S01]  /*1d1a0*/  LDC.64 R20, c[0x0][0x640] ;  /* 0x00019000ff147b82 */ /* 0x000e620000000a00 */
[----:B------:R-:W-:-:S02]  /*1d1b0*/  IMAD.X R7, RZ, RZ, ~R0, P0 ;  /* 0x000000ffff077224 */ /* 0x000fc400000e0e00 */
[----:B------:R-:W-:Y:S01]  /*1d1c0*/  FMUL R9, R8, UR4 ;  /* 0x0000000408097c20 */ /* 0x000fe20008400000 */
[----:B------:R-:W-:Y:S01]  /*1d1d0*/  IMAD.WIDE.U32 R4, R3, R16, R4 ;  /* 0x0000001003047225 */ /* 0x000fe200078e0004 */
[----:B------:R-:W-:-:S03]  /*1d1e0*/  ULDC UR4, c[0x0][0x154] ;  /* 0x0000550000047ab9 */ /* 0x000fc60000000800 */
[----:B------:R-:W-:Y:S01]  /*1d1f0*/  IMAD R0, R7, R16, RZ ;  /* 0x0000001007007224 */ /* 0x000fe200078e02ff */
[----:B------:R-:W2:Y:S01]  /*1d200*/  LDC R13, c[0x0][0x144] ;  /* 0x00005100ff0d7b82 */ /* 0x000ea20000000800 */
[----:B------:R-:W3:Y:S02]  /*1d210*/  F2I.U32.TRUNC.NTZ R9, R9 ;  /* 0x0000000900097305 */ /* 0x000ee4000020f000 */
[----:B------:R-:W-:-:S04]  /*1d220*/  IMAD R3, R3, R17, R0 ;  /* 0x0000001103037224 */ /* 0x000fc800078e0200 */
[----:B------:R-:W-:Y:S01]  /*1d230*/  IMAD.IADD R3, R5, 0x1, R3 ;  /* 0x0000000105037824 */ /* 0x000fe200078e0203 */
[----:B------:R-:W4:Y:S04]  /*1d240*/  LDC R12, c[0x0][0x608] ;  /* 0x00018200ff0c7b82 */ /* 0x000f280000000800 */
[-C--:B0-----:R-:W-:Y:S02]  /*1d250*/  SHF.R.U64 R8, R4, R6.reuse, R3 ;  /* 0x0000000604087219 */ /* 0x081fe40000001203 */
[----:B------:R-:W-:Y:S02]  /*1d260*/  I2FP.F32.U32 R4, R11 ;  /* 0x0000000b00047245 */ /* 0x000fe40000201000 */
[----:B------:R-:W0:Y:S01]  /*1d270*/  LDC R7, c[0x0][0x658] ;  /* 0x00019600ff077b82 */ /* 0x000e220000000800 */
[----:B-1----:R-:W-:Y:S01]  /*1d280*/  ISETP.NE.U32.AND P0, PT, R20, RZ, PT ;  /* 0x000000ff1400720c */ /* 0x002fe20003f05070 */
[----:B---3--:R-:W-:Y:S01]  /*1d290*/  IMAD.MOV R0, RZ, RZ, -R9 ;  /* 0x000000ffff007224 */ /* 0x008fe200078e0a09 */
[----:B------:R-:W-:Y:S01]  /*1d2a0*/  SHF.R.U32.HI R3, RZ, R6, R3 ;  /* 0x00000006ff037219 */ /* 0x000fe20000011603 */
[----:B------:R-:W-:Y:S01]  /*1d2b0*/  FMUL R4, R4, UR4 ;  /* 0x0000000404047c20 */ /* 0x000fe20008400000 */
[----:B------:R-:W-:Y:S01]  /*1d2c0*/  ISETP.NE.AND.EX P0, PT, R21, RZ, PT, P0 ;  /* 0x000000ff1500720c */ /* 0x000fe20003f05300 */
[----:B------:R-:W-:-:S02]  /*1d2d0*/  IMAD.MOV.U32 R6, RZ, RZ, -0x1 ;  /* 0xffffffffff067424 */ /* 0x000fc400078e00ff */
[----:B------:R-:W1:Y:S01]  /*1d2e0*/  LDC R14, c[0x0][0x148] ;  /* 0x00005200ff0e7b82 */ /* 0x000e620000000800 */
[----:B--2---:R-:W-:Y:S02]  /*1d2f0*/  IMAD R18, R13, R0, R2 ;  /* 0x000000000d127224 */ /* 0x004fe400078e0202 */
[----:B------:R-:W-:-:S05]  /*1d300*/  IMAD.MOV.U32 R2, RZ, RZ, 0x1 ;  /* 0x00000001ff027424 */ /* 0x000fca00078e00ff */
[----:B------:R-:W2:Y:S01]  /*1d310*/  LDC R16, c[0x0][0x600] ;  /* 0x00018000ff107b82 */ /* 0x000ea20000000800 */
[-CC-:B----4-:R-:W-:Y:S02]  /*1d320*/  SHF.R.U64 R13, R8, R12.reuse, R3.reuse ;  /* 0x0000000c080d7219 */ /* 0x190fe40000001203 */
[----:B------:R-:W-:Y:S02]  /*1d330*/  SHF.R.U32.HI R0, RZ, R12, R3 ;  /* 0x0000000cff007219 */ /* 0x000fe40000011603 */
[----:B------:R3:W4:Y:S03]  /*1d340*/  F2I.U32.TRUNC.NTZ R12, R4 ;  /* 0x00000004000c7305 */ /* 0x000726000020f000 */
[----:B------:R-:W1:Y:S01]  /*1d350*/  LDC R17, c[0x0][0x648] ;  /* 0x00019200ff117b82 */ /* 0x000e620000000800 */
[-C--:B0-----:R-:W-:Y:S02]  /*1d360*/  SHF.R.U64 R15, R13, R7.reuse, R0 ;  /* 0x000000070d0f7219 */ /* 0x081fe40000001200 */
[----:B------:R-:W-:-:S02]  /*1d370*/  SHF.L.U32 R6, R6, R7, RZ ;  /* 0x0000000706067219 */ /* 0x000fc400000006ff */
[-C--:B------:R-:W-:Y:S01]  /*1d380*/  SHF.L.U32 R22, R2, R7.reuse, RZ ;  /* 0x0000000702167219 */ /* 0x080fe200000006ff */
[----:B------:R-:W-:Y:S01]  /*1d390*/  IMAD.MOV.U32 R2, RZ, RZ, R15 ;  /* 0x000000ffff027224 */ /* 0x000fe200078e000f */
[----:B------:R-:W-:Y:S01]  /*1d3a0*/  SHF.R.U32.HI R3, RZ, R7, R0 ;  /* 0x00000007ff037219 */ /* 0x000fe20000011600 */
[----:B------:R-:W0:Y:S01]  /*1d3b0*/  LDC R19, c[0x0][0x638] ;  /* 0x00018e00ff137b82 */ /* 0x000e220000000800 */
[----:B------:R-:W-:-:S07]  /*1d3c0*/  LOP3.LUT R24, RZ, R6, RZ, 0x33, !PT ;  /* 0x00000006ff187212 */ /* 0x000fce00078e33ff */
        /* <DEDUP_REMOVED lines=12> */
.L_x_489:
[----:B-1----:R-:W-:Y:S01]  /*1d490*/  SHF.R.U64 R3, R2, R17, R3 ;  /* 0x0000001102037219 */ /* 0x002fe20000001203 */
[----:B--2---:R-:W-:Y:S01]  /*1d4a0*/  VIADD R7, R16, 0xffffffff ;  /* 0xffffffff10077836 */ /* 0x004fe20000000000 */
[----:B------:R-:W-:Y:S01]  /*1d4b0*/  LOP3.LUT R0, R13, R24, RZ, 0xc0, !PT ;  /* 0x000000180d007212 */ /* 0x000fe200078ec0ff */
[----:B------:R-:W-:Y:S02]  /*1d4c0*/  IMAD.MOV R12, RZ, RZ, -R12 ;  /* 0x000000ffff0c7224 */ /* 0x000fe400078e0a0c */
[----:B------:R-:W-:Y:S02]  /*1d4d0*/  IMAD.MOV R2, RZ, RZ, -R3 ;  /* 0x000000ffff027224 */ /* 0x000fe400078e0a03 */
[----:B------:R-:W-:Y:S01]  /*1d4e0*/  IMAD R5, R22, R3, R0 ;  /* 0x0000000316057224 */ /* 0x000fe200078e0200 */
[----:B------:R-:W-:Y:S01]  /*1d4f0*/  LOP3.LUT R3, R8, R7, RZ, 0xc0, !PT ;  /* 0x0000000708037212 */ /* 0x000fe200078ec0ff */
[----:B------:R-:W-:Y:S02]  /*1d500*/  @P4 IMAD R18, R14, R12, R11 ;  /* 0x0000000c0e124224 */ /* 0x000fe400078e020b */
[----:B0-----:R-:W-:-:S02]  /*1d510*/  IMAD R0, R2, R19, R15 ;  /* 0x0000001302007224 */ /* 0x001fc400078e020f */
[----:B------:R-:W-:Y:S02]  /*1d520*/  IMAD.MOV.U32 R4, RZ, RZ, 0x1 ;  /* 0x00000001ff047424 */ /* 0x000fe400078e00ff */
[----:B------:R-:W-:Y:S02]  /*1d530*/  IMAD R5, R5, R23, R18 ;  /* 0x0000001705057224 */ /* 0x000fe400078e0212 */
[----:B------:R-:W-:Y:S01]  /*1d540*/  IMAD R2, R0, R16, R3 ;  /* 0x0000001000027224 */ /* 0x000fe200078e0203 */
[----:B------:R-:W-:-:S04]  /*1d550*/  PRMT R0, R4, 0x7610, R0 ;  /* 0x0000761004007816 */ /* 0x000fc80000000000 */
[----:B------:R-:W-:Y:S02]  /*1d560*/  SEL R4, R2, R5, !P4 ;  /* 0x0000000502047207 */ /* 0x000fe40006000000 */
[----:B------:R-:W-:-:S07]  /*1d570*/  SEL R5, R5, R2, !P4 ;  /* 0x0000000205057207 */ /* 0x000fce0006000000 */
.L_x_487:
[----:B------:R-:W-:-:S08]  /*1d580*/  NOP ;  /* 0x0000000000007918 */ /* 0x000fd00000000000 */
[----:B------:R-:W0:-:S00]  /*1d590*/  USETMAXREG.DEALLOC.CTAPOOL 0x18 ;  /* 0x00000018000079c8 */ /* 0x000e0000080e0500 */
[----:B------:R-:W-:-:S13]  /*1d5a0*/  ISETP.NE.AND P0, PT, RZ, UR6, PT ;  /* 0x00000006ff007c0c */ /* 0x000fda000bf05270 */
[----:B------:R-:W-:Y:S05]  /*1d5b0*/  @P0 EXIT ;  /* 0x000000000000094d */ /* 0x000fea0003800000 */
[----:B0-----:R-:W-:Y:S01]  /*1d5c0*/  LOP3.LUT P0, RZ, R0, 0xff, RZ, 0xc0, !PT ;  /* 0x000000ff00ff7812 */ /* 0x001fe2000780c0ff */
[----:B------:R-:W-:Y:S02]  /*1d5d0*/  IMAD.MOV.U32 R6, RZ, RZ, 0x1 ;  /* 0x00000001ff067424 */ /* 0x000fe400078e00ff */
[----:B------:R-:W-:-:S10]  /*1d5e0*/  IMAD.MOV.U32 R7, RZ, RZ, RZ ;  /* 0x000000ffff077224 */ /* 0x000fd400078e00ff */
[----:B------:R-:W-:Y:S05]  /*1d5f0*/  @!P0 BRA `(.L_x_490) ;  /* 0x0000000c00488947 */ /* 0x000fea0003800000 */
[----:B------:R-:W0:Y:S01]  /*1d600*/  LDC R0, c[0x0][0x28c] ;  /* 0x0000a300ff007b82 */ /* 0x000e220000000800 */
[----:B------:R-:W1:Y:S01]  /*1d610*/  S2R R2, SR_TID.X ;  /* 0x0000000000027919 */ /* 0x000e620000002100 */
[----:B------:R-:W-:Y:S01]  /*1d620*/  ULDC UR8, c[0x0][0xc] ;  /* 0x0000030000087ab9 */ /* 0x000fe20000000800 */
[----:B------:R-:W-:Y:S01]  /*1d630*/  ULDC UR9, c[0x0][0x10] ;  /* 0x0000040000097ab9 */ /* 0x000fe20000000800 */
[----:B------:R-:W-:Y:S01]  /*1d640*/  ULDC UR5, c[0x0][0x658] ;  /* 0x0001960000057ab9 */ /* 0x000fe20000000800 */
[----:B------:R-:W-:Y:S01]  /*1d650*/  UMOV UR6, 0xffffffff ;  /* 0xffffffff00067882 */ /* 0x000fe20000000000 */
[----:B------:R-:W-:Y:S01]  /*1d660*/  UMOV UR10, 0x1 ;  /* 0x00000001000a7882 */ /* 0x000fe20000000000 */
[----:B------:R-:W-:Y:S01]  /*1d670*/  UIMAD.WIDE.U32 UR8, UR8, UR9, URZ ;  /* 0x00000009080872a5 */ /* 0x000fe2000f8e003f */
[----:B------:R-:W-:Y:S01]  /*1d680*/  BSSY B0, `(.L_x_490) ;  /* 0x00000c9000007945 */ /* 0x000fe20003800000 */
[----:B------:R-:W-:Y:S01]  /*1d690*/  USHF.L.U32 UR6, UR6, UR5, URZ ;  /* 0x0000000506067299 */ /* 0x000fe2000800063f */
[----:B------:R-:W-:Y:S01]  /*1d6a0*/  IMAD.MOV.U32 R9, RZ, RZ, 0x1 ;  /* 0x00000001ff097424 */ /* 0x000fe200078e00ff */
[----:B------:R-:W-:Y:S01]  /*1d6b0*/  USHF.L.U32 UR19, UR10, UR5, URZ ;  /* 0x000000050a137299 */ /* 0x000fe2000800063f */
[----:B------:R-:W-:Y:S01]  /*1d6c0*/  IMAD.MOV.U32 R6, RZ, RZ, 0x1 ;  /* 0x00000001ff067424 */ /* 0x000fe200078e00ff */
[----:B------:R-:W-:Y:S01]  /*1d6d0*/  ULDC UR4, c[0x0][0x600] ;  /* 0x0001800000047ab9 */ /* 0x000fe20000000800 */
[----:B------:R-:W-:Y:S01]  /*1d6e0*/  ULDC UR5, c[0x0][0x14] ;  /* 0x0000050000057ab9 */ /* 0x000fe20000000800 */
[----:B------:R-:W-:Y:S01]  /*1d6f0*/  IMAD.MOV.U32 R7, RZ, RZ, RZ ;  /* 0x000000ffff077224 */ /* 0x000fe200078e00ff */
[----:B------:R-:W-:-:S02]  /*1d700*/  UIMAD.WIDE.U32 UR22, UR8, UR5, URZ ;  /* 0x00000005081672a5 */ /* 0x000fc4000f8e003f */
[----:B------:R-:W-:Y:S02]  /*1d710*/  UIMAD UR13, UR9, UR5, URZ ;  /* 0x00000005090d72a4 */ /* 0x000fe4000f8e023f */
[----:B------:R-:W-:Y:S02]  /*1d720*/  ULOP3.LUT UR21, UR7, 0x2, URZ, 0xfc, !UPT ;  /* 0x0000000207157892 */ /* 0x000fe4000f8efc3f */
[----:B------:R-:W-:Y:S01]  /*1d730*/  UIADD3 UR4, UR4, -0x1, URZ ;  /* 0xffffffff04047890 */ /* 0x000fe2000fffe03f */
[----:B0-----:R-:W-:Y:S01]  /*1d740*/  VIADD R0, R0, 0x1f ;  /* 0x0000001f00007836 */ /* 0x001fe20000000000 */
[----:B------:R-:W-:Y:S02]  /*1d750*/  ULOP3.LUT UR18, URZ, UR6, URZ, 0x33, !UPT ;  /* 0x000000063f127292 */ /* 0x000fe4000f8e333f */
[----:B------:R-:W-:Y:S02]  /*1d760*/  UIADD3 UR13, UR23, UR13, URZ ;  /* 0x0000000d170d7290 */ /* 0x000fe4000fffe03f */
[----:B------:R-:W-:Y:S01]  /*1d770*/  SHF.R.S32.HI R3, RZ, 0x1f, R0 ;  /* 0x0000001fff037819 */ /* 0x000fe20000011400 */
[----:B------:R-:W-:-:S03]  /*1d780*/  ULDC.64 UR24, c[0x0][0x198] ;  /* 0x0000660000187ab9 */ /* 0x000fc60000000a00 */
[----:B------:R-:W-:Y:S02]  /*1d790*/  LEA.HI R0, R3, R0, RZ, 0x5 ;  /* 0x0000000003007211 */ /* 0x000fe400078f28ff */
[C---:B-1----:R-:W-:Y:S02]  /*1d7a0*/  LOP3.LUT P2, RZ, R2.reuse, 0x7f, RZ, 0xc0, !PT ;  /* 0x0000007f02ff7812 */ /* 0x042fe4000784c0ff */
[----:B------:R-:W-:Y:S02]  /*1d7b0*/  SHF.R.S32.HI R0, RZ, 0x5, R0 ;  /* 0x00000005ff007819 */ /* 0x000fe40000011400 */
[----:B------:R-:W-:-:S03]  /*1d7c0*/  LOP3.LUT P0, RZ, R2, 0x1f, RZ, 0xc0, !PT ;  /* 0x0000001f02ff7812 */ /* 0x000fc6000780c0ff */
[----:B------:R-:W-:Y:S01]  /*1d7d0*/  VIADD R14, R0, 0x1 ;  /* 0x00000001000e7836 */ /* 0x000fe20000000000 */
[----:B------:R-:W-:-:S13]  /*1d7e0*/  PLOP3.LUT P0, PT, P0, P2, PT, 0x8a, 0x0 ;  /* 0x000000000000781c */ /* 0x000fda0000705172 */
.L_x_502:
[----:B------:R-:W-:-:S03]  /*1d7f0*/  UMOV UR5, 0xffffffff ;  /* 0xffffffff00057882 */ /* 0x000fc60000000000 */
[----:B------:R-:W-:Y:S05]  /*1d800*/  BRA.DIV UR5, `(.L_x_491) ;  /* 0x00000016054c7947 */ /* 0x000fea000b800000 */
[----:B------:R-:W-:-:S13]  /*1d810*/  ELECT P1, URZ, PT ;  /* 0x00000000003f782f */ /* 0x000fda0003820000 */
.L_x_524:
[----:B------:R-:W0:Y:S01]  /*1d820*/  LDC R2, c[0x0][0x28c] ;  /* 0x0000a300ff027b82 */ /* 0x000e220000000800 */
[----:B------:R-:W-:Y:S01]  /*1d830*/  BSSY B1, `(.L_x_492) ;  /* 0x0000037000017945 */ /* 0x000fe20003800000 */
[----:B0-----:R-:W-:-:S13]  /*1d840*/  ISETP.LT.OR P1, PT, R2, 0x1, !P1 ;  /* 0x000000010200780c */ /* 0x001fda0004f21670 */
[----:B------:R-:W-:Y:S05]  /*1d850*/  @P1 BRA `(.L_x_493) ;  /* 0x0000000000d01947 */ /* 0x000fea0003800000 */
[----:B------:R-:W-:Y:S02]  /*1d860*/  IMAD R4, R4, 0xe0, RZ ;  /* 0x000000e004047824 */ /* 0x000fe400078e02ff */
[----:B------:R-:W-:Y:S02]  /*1d870*/  IMAD.SHL.U32 R5, R5, 0x100, RZ ;  /* 0x0000010005057824 */ /* 0x000fe400078e00ff */
[----:B------:R-:W-:Y:S02]  /*1d880*/  IMAD.MOV.U32 R13, RZ, RZ, RZ ;  /* 0x000000ffff0d7224 */ /* 0x000fe400078e00ff */
[----:B------:R-:W-:Y:S02]  /*1d890*/  IMAD.MOV.U32 R3, RZ, RZ, R14 ;  /* 0x000000ffff037224 */ /* 0x000fe400078e000e */
[----:B------:R-:W-:Y:S02]  /*1d8a0*/  IMAD.MOV.U32 R2, RZ, RZ, R6 ;  /* 0x000000ffff027224 */ /* 0x000fe400078e0006 */
[----:B------:R-:W-:-:S07]  /*1d8b0*/  IMAD.MOV.U32 R8, RZ, RZ, R7 ;  /* 0x000000ffff087224 */ /* 0x000fce00078e0007 */
.L_x_497:
[----:B------:R-:W0:Y:S01]  /*1d8c0*/  S2R R12, SR_CgaCtaId ;  /* 0x00000000000c7919 */ /* 0x000e220000008800 */
[----:B------:R-:W-:-:S04]  /*1d8d0*/  MOV R11, 0x400 ;  /* 0x00000400000b7802 */ /* 0x000fc80000000f00 */
[----:B0-----:R-:W-:Y:S02]  /*1d8e0*/  LEA R15, R12, R11, 0x18 ;  /* 0x0000000b0c0f7211 */ /* 0x001fe400078ec0ff */
[----:B------:R-:W-:Y:S01]  /*1d8f0*/  SHF.L.U32 R11, R2, 0x1f, RZ ;  /* 0x0000001f020b7819 */ /* 0x000fe200000006ff */
[----:B------:R-:W0:Y:S02]  /*1d900*/  @!P2 LDC R12, c[0x0][0x500] ;  /* 0x00014000ff0cab82 */ /* 0x000e240000000800 */
[----:B------:R-:W-:-:S04]  /*1d910*/  IMAD R16, R8, 0x8, R15 ;  /* 0x0000000808107824 */ /* 0x000fc800078e020f */
[----:B------:R-:W1:Y:S02]  /*1d920*/  SYNCS.PHASECHK.TRANS64.TRYWAIT P1, [R16+URZ+0x78], R11 ;  /* 0x0000780b100075a7 */ /* 0x000e64000802017f */
[----:B-1----:R-:W-:Y:S05]  /*1d930*/  @!P1 BRA `(.L_x_494) ;  /* 0x0000001400209947 */ /* 0x002fea0003800000 */
.L_x_525:
[----:B------:R-:W-:Y:S01]  /*1d940*/  UPRMT UR5, UR21, 0x9910, URZ ;  /* 0x0000991015057896 */ /* 0x000fe2000800003f */
[----:B0-----:R0:W-:Y:S03]  /*1d950*/  @!P2 SYNCS.ARRIVE.TRANS64 RZ, [R16+URZ], R12 ;  /* 0x0000000c10ffa9a7 */ /* 0x0011e6000800003f */
[----:B------:R-:W-:-:S06]  /*1d960*/  UISETP.NE.AND UP0, UPT, UR5, 0x2, UPT ;  /* 0x000000020500788c */ /* 0x000fcc000bf05270 */
[----:B------:R-:W-:-:S13]  /*1d970*/  PLOP3.LUT P1, PT, PT, PT, UP0, 0x80, 0x0 ;  /* 0x000000000000781c */ /* 0x000fda0003f2f008 */
[----:B0-----:R-:W-:Y:S05]  /*1d980*/  @P1 BRA `(.L_x_495) ;  /* 0x0000000000041947 */ /* 0x001fea0003800000 */
[----:B------:R-:W-:Y:S01]  /*1d990*/  BPT.TRAP 0x1 ;  /* 0x000000040000795c */ /* 0x000fe20000300000 */
.L_x_495:
[----:B------:R-:W-:Y:S05]  /*1d9a0*/  @P0 BRA `(.L_x_496) ;  /* 0x0000000000040947 */ /* 0x000fea0003800000 */
[----:B------:R-:W-:Y:S01]  /*1d9b0*/  BPT.TRAP 0x1 ;  /* 0x000000040000795c */ /* 0x000fe20000300000 */
.L_x_496:
[--C-:B-1----:R-:W-:Y:S01]  /*1d9c0*/  IMAD R11, R8, 0x2000, R15.reuse ;  /* 0x00002000080b7824 */ /* 0x102fe200078e020f */
[----:B------:R-:W-:Y:S01]  /*1d9d0*/  R2UR UR9, R16 ;  /* 0x00000000100972ca */ /* 0x000fe200000e0000 */
[C---:B------:R-:W-:Y:S01]  /*1d9e0*/  IMAD R15, R8.reuse, 0x1c00, R15 ;  /* 0x00001c00080f7824 */ /* 0x040fe200078e020f */
[----:B------:R-:W-:Y:S01]  /*1d9f0*/  UIADD3 UR14, UP0, UR24, 0xf0, URZ ;  /* 0x000000f0180e7890 */ /* 0x000fe2000ff1e03f */
[----:B------:R-:W-:Y:S01]  /*1da00*/  VIADD R3, R3, 0xffffffff ;  /* 0xffffffff03037836 */ /* 0x000fe20000000000 */
[----:B------:R-:W-:Y:S01]  /*1da10*/  R2UR UR5, R11 ;  /* 0x000000000b0572ca */ /* 0x000fe200000e0000 */
[----:B------:R-:W-:Y:S01]  /*1da20*/  UIADD3 UR26, UP1, UR24, 0x1f0, URZ ;  /* 0x000001f0181a7890 */ /* 0x000fe2000ff3e03f */
[----:B------:R-:W-:Y:S01]  /*1da30*/  R2UR UR6, R15 ;  /* 0x000000000f0672ca */ /* 0x000fe200000e0000 */
[----:B------:R-:W-:Y:S01]  /*1da40*/  UIADD3.X UR15, URZ, UR25, URZ, UP0, !UPT ;  /* 0x000000193f0f7290 */ /* 0x000fe200087fe43f */
[----:B------:R-:W-:Y:S01]  /*1da50*/  R2UR UR11, R5 ;  /* 0x00000000050b72ca */ /* 0x000fe200000e0000 */
[----:B------:R-:W-:Y:S01]  /*1da60*/  VIADD R8, R8, 0x1 ;  /* 0x0000000108087836 */ /* 0x000fe20000000000 */
[----:B------:R-:W-:Y:S01]  /*1da70*/  R2UR UR10, R13 ;  /* 0x000000000d0a72ca */ /* 0x000fe200000e0000 */
[----:B------:R-:W-:Y:S01]  /*1da80*/  UIADD3.X UR27, URZ, UR25, URZ, UP1, !UPT ;  /* 0x000000193f1b7290 */ /* 0x000fe20008ffe43f */
[----:B------:R-:W-:Y:S01]  /*1da90*/  R2UR UR12, R10 ;  /* 0x000000000a0c72ca */ /* 0x000fe200000e0000 */
[----:B------:R-:W-:Y:S01]  /*1daa0*/  UMOV UR16, 0x0 ;  /* 0x0000000000107882 */ /* 0x000fe20000000000 */
[----:B------:R-:W-:Y:S01]  /*1dab0*/  R2UR UR20, R4 ;  /* 0x00000000041472ca */ /* 0x000fe200000e0000 */
[----:B------:R-:W-:Y:S01]  /*1dac0*/  UMOV UR17, 0x10000000 ;  /* 0x1000000000117882 */ /* 0x000fe20000000000 */
[----:B------:R-:W-:Y:S01]  /*1dad0*/  ISETP.GT.AND P3, PT, R3, 0x1, PT ;  /* 0x000000010300780c */ /* 0x000fe20003f64270 */
[----:B------:R-:W-:Y:S01]  /*1dae0*/  UIADD3 UR8, UR5, 0x200, URZ ;  /* 0x0000020005087890 */ /* 0x000fe2000fffe03f */
[----:B------:R-:W-:Y:S01]  /*1daf0*/  ISETP.NE.AND P1, PT, R8, 0xf, PT ;  /* 0x0000000f0800780c */ /* 0x000fe20003f25270 */
[----:B------:R-:W-:Y:S01]  /*1db00*/  UIADD3 UR6, UR6, 0x1e200, URZ ;  /* 0x0001e20006067890 */ /* 0x000fe2000fffe03f */
[----:B------:R-:W-:-:S02]  /*1db10*/  VIADD R13, R13, 0x20 ;  /* 0x000000200d0d7836 */ /* 0x000fc40000000000 */
[----:B------:R-:W-:Y:S02]  /*1db20*/  SEL R11, RZ, 0x1, P1 ;  /* 0x00000001ff0b7807 */ /* 0x000fe40000800000 */
[----:B------:R-:W-:Y:S02]  /*1db30*/  SEL R8, R8, RZ, P1 ;  /* 0x000000ff08087207 */ /* 0x000fe40000800000 */
[----:B------:R0:W-:Y:S01]  /*1db40*/  UTMALDG.3D [UR8], [UR14], desc[UR16] ;  /* 0x000010080e0075b4 */ /* 0x0001e20008011000 */
[----:B------:R-:W-:Y:S01]  /*1db50*/  LOP3.LUT R2, R2, R11, RZ, 0x3c, !PT ;  /* 0x0000000b02027212 */ /* 0x000fe200078e3cff */
[----:B0-----:R-:W-:Y:S01]  /*1db60*/  UMOV UR8, UR6 ;  /* 0x0000000600087c82 */ /* 0x001fe20008000000 */
[----:B------:R-:W-:Y:S02]  /*1db70*/  UMOV UR11, UR20 ;  /* 0x00000014000b7c82 */ /* 0x000fe40008000000 */
[----:B------:R0:W-:Y:S02]  /*1db80*/  UTMALDG.3D [UR8], [UR26], desc[UR16] ;  /* 0x000010081a0075b4 */ /* 0x0001e40008011000 */
[----:B0-----:R-:W-:Y:S05]  /*1db90*/  @P3 BRA `(.L_x_497) ;  /* 0xfffffffc00483947 */ /* 0x001fea000383ffff */
.L_x_493:
[----:B------:R-:W-:Y:S05]  /*1dba0*/  BSYNC B1 ;  /* 0x0000000000017941 */ /* 0x000fea0003800000 */
.L_x_492:
[----:B------:R-:W2:Y:S01]  /*1dbb0*/  LDL.LU R16, [R1+0x358] ;  /* 0x0003580001107983 */ /* 0x000ea20000300800 */
[----:B------:R-:W-:Y:S01]  /*1dbc0*/  LOP3.LUT P1, RZ, R9, 0xff, RZ, 0xc0, !PT ;  /* 0x000000ff09ff7812 */ /* 0x000fe2000782c0ff */
[C---:B------:R-:W-:Y:S01]  /*1dbd0*/  IMAD.IADD R4, R0.reuse, 0x1, R7 ;  /* 0x0000000100047824 */ /* 0x040fe200078e0207 */
[----:B------:R-:W-:Y:S01]  /*1dbe0*/  ULDC.64 UR8, c[0x0][0x650] ;  /* 0x0001940000087ab9 */ /* 0x000fe20000000a00 */
[----:B------:R-:W3:Y:S01]  /*1dbf0*/  LDL.LU R15, [R1+0x35c] ;  /* 0x00035c00010f7983 */ /* 0x000ee20000300800 */
[----:B------:R-:W-:Y:S01]  /*1dc00*/  ISETP.GE.U32.AND P3, PT, R0, 0xf, PT ;  /* 0x0000000f0000780c */ /* 0x000fe20003f66070 */
[----:B------:R-:W-:Y:S01]  /*1dc10*/  BSSY B1, `(.L_x_498) ;  /* 0x000006d000017945 */ /* 0x000fe20003800000 */
[----:B------:R-:W-:Y:S01]  /*1dc20*/  IMAD.MOV.U32 R10, RZ, RZ, -0x1 ;  /* 0xffffffffff0a7424 */ /* 0x000fe200078e00ff */
[----:B------:R-:W-:-:S06]  /*1dc30*/  PRMT R9, RZ, 0x7610, R9 ;  /* 0x00007610ff097816 */ /* 0x000fcc0000000009 */
[----:B------:R-:W0:Y:S01]  /*1dc40*/  @P1 S2R R3, SR_CgaCtaId ;  /* 0x0000000000031919 */ /* 0x000e220000008800 */
[----:B------:R-:W-:-:S04]  /*1dc50*/  @P1 MOV R2, 0x400 ;  /* 0x0000040000021802 */ /* 0x000fc80000000f00 */
[----:B0-----:R-:W-:-:S04]  /*1dc60*/  @P1 LEA R2, R3, R2, 0x18 ;  /* 0x0000000203021211 */ /* 0x001fc800078ec0ff */
[----:B------:R0:W-:Y:S01]  /*1dc70*/  @P1 SYNCS.ARRIVE.TRANS64.A1T0 RZ, [R2+URZ+0x108], RZ ;  /* 0x000108ff02ff19a7 */ /* 0x0001e2000810003f */
[----:B------:R-:W-:-:S04]  /*1dc80*/  ISETP.GT.U32.AND P1, PT, R4, 0xe, PT ;  /* 0x0000000e0400780c */ /* 0x000fc80003f24070 */
[----:B------:R-:W-:Y:S01]  /*1dc90*/  ISETP.LT.U32.AND P1, PT, R0, 0xf, P1 ;  /* 0x0000000f0000780c */ /* 0x000fe20000f21070 */
[----:B0-----:R-:W-:-:S05]  /*1dca0*/  IMAD.WIDE.U32 R2, R4, -0x77777777, RZ ;  /* 0x8888888904027825 */ /* 0x001fca00078e00ff */
[----:B------:R-:W-:Y:S02]  /*1dcb0*/  SHF.R.U32.HI R5, RZ, 0x3, R3 ;  /* 0x00000003ff057819 */ /* 0x000fe40000011603 */
[----:B------:R-:W-:Y:S02]  /*1dcc0*/  SEL R3, RZ, 0x1, !P1 ;  /* 0x00000001ff037807 */ /* 0x000fe40004800000 */
[----:B------:R-:W-:Y:S01]  /*1dcd0*/  PRMT R2, RZ, 0x7610, R2 ;  /* 0x00007610ff027816 */ /* 0x000fe20000000002 */
[----:B------:R-:W-:Y:S01]  /*1dce0*/  IMAD R7, R5, -0xf, R4 ;  /* 0xfffffff105077824 */ /* 0x000fe200078e0204 */
[----:B------:R-:W-:Y:S01]  /*1dcf0*/  LOP3.LUT R6, R6, R3, RZ, 0x3c, !PT ;  /* 0x0000000306067212 */ /* 0x000fe200078e3cff */
[----:B------:R-:W-:-:S03]  /*1dd00*/  IMAD.MOV.U32 R4, RZ, RZ, -0x1 ;  /* 0xffffffffff047424 */ /* 0x000fc600078e00ff */
[----:B------:R-:W-:Y:S01]  /*1dd10*/  @P3 LOP3.LUT R6, R6, 0x1, R5, 0x78, !PT ;  /* 0x0000000106063812 */ /* 0x000fe200078e7805 */
[----:B------:R-:W-:Y:S01]  /*1dd20*/  IMAD.MOV.U32 R5, RZ, RZ, -0x1 ;  /* 0xffffffffff057424 */ /* 0x000fe200078e00ff */
[----:B---3--:R-:W-:-:S04]  /*1dd30*/  IADD3 R15, P1, R15, UR22, RZ ;  /* 0x000000160f0f7c10 */ /* 0x008fc8000ff3e0ff */
[----:B--2---:R-:W-:Y:S01]  /*1dd40*/  IADD3.X R16, R16, UR13, RZ, P1, !PT ;  /* 0x0000000d10107c10 */ /* 0x004fe20008ffe4ff */
[----:B------:R0:W-:Y:S01]  /*1dd50*/  STL [R1+0x35c], R15 ;  /* 0x00035c0f01007387 */ /* 0x0001e20000100800 */
[----:B------:R-:W-:-:S03]  /*1dd60*/  ISETP.GE.U32.AND P1, PT, R15, UR8, PT ;  /* 0x000000080f007c0c */ /* 0x000fc6000bf26070 */
[----:B------:R0:W-:Y:S01]  /*1dd70*/  STL [R1+0x358], R16 ;  /* 0x0003581001007387 */ /* 0x0001e20000100800 */
[----:B------:R-:W-:-:S13]  /*1dd80*/  ISETP.GE.U32.AND.EX P1, PT, R16, UR9, PT, P1 ;  /* 0x0000000910007c0c */ /* 0x000fda000bf26110 */
[----:B0-----:R-:W-:Y:S05]  /*1dd90*/  @P1 BRA `(.L_x_499) ;  /* 0x0000000400501947 */ /* 0x001fea0003800000 */
[----:B------:R-:W0:Y:S01]  /*1dda0*/  S2R R8, SR_CTAID.X ;  /* 0x0000000000087919 */ /* 0x000e220000002500 */
[----:B------:R-:W-:Y:S01]  /*1ddb0*/  ULDC UR5, c[0x0][0x150] ;  /* 0x0000540000057ab9 */ /* 0x000fe20000000800 */
[----:B------:R-:W1:Y:S01]  /*1ddc0*/  LDC R3, c[0x0][0x144] ;  /* 0x00005100ff037b82 */ /* 0x000e620000000800 */
[----:B------:R-:W-:Y:S01]  /*1ddd0*/  ULDC.64 UR8, c[0x0][0x628] ;  /* 0x00018a0000087ab9 */ /* 0x000fe20000000a00 */
[----:B------:R-:W2:Y:S01]  /*1dde0*/  S2R R5, SR_CTAID.Y ;  /* 0x0000000000057919 */ /* 0x000ea20000002600 */
[----:B------:R-:W-:Y:S01]  /*1ddf0*/  ISETP.NE.U32.AND P1, PT, RZ, UR8, PT ;  /* 0x00000008ff007c0c */ /* 0x000fe2000bf25070 */
[----:B------:R-:W-:-:S03]  /*1de00*/  ULDC UR6, c[0x0][0x630] ;  /* 0x00018c0000067ab9 */ /* 0x000fc60000000800 */
[----:B------:R-:W-:Y:S01]  /*1de10*/  ISETP.NE.AND.EX P1, PT, RZ, UR9, PT, P1 ;  /* 0x00000009ff007c0c */ /* 0x000fe2000bf25310 */
[----:B------:R-:W3:Y:S01]  /*1de20*/  LDC R12, c[0x0][0x148] ;  /* 0x00005200ff0c7b82 */ /* 0x000ee20000000800 */
[----:B0-----:R-:W-:Y:S02]  /*1de30*/  I2FP.F32.U32 R2, R8 ;  /* 0x0000000800027245 */ /* 0x001fe40000201000 */
[----:B--2---:R-:W-:-:S03]  /*1de40*/  I2FP.F32.U32 R4, R5 ;  /* 0x0000000500047245 */ /* 0x004fc60000201000 */
[----:B------:R-:W-:Y:S01]  /*1de50*/  FMUL R2, R2, UR5 ;  /* 0x0000000502027c20 */ /* 0x000fe20008400000 */
[----:B------:R-:W-:Y:S02]  /*1de60*/  ULDC UR5, c[0x0][0x154] ;  /* 0x0000550000057ab9 */ /* 0x000fe40000000800 */
[----:B------:R-:W-:-:S03]  /*1de70*/  FMUL R10, R4, UR5 ;  /* 0x00000005040a7c20 */ /* 0x000fc60008400000 */
[----:B------:R-:W0:Y:S08]  /*1de80*/  F2I.U32.TRUNC.NTZ R2, R2 ;  /* 0x0000000200027305 */ /* 0x000e30000020f000 */
[----:B------:R-:W2:Y:S01]  /*1de90*/  F2I.U32.TRUNC.NTZ R10, R10 ;  /* 0x0000000a000a7305 */ /* 0x000ea2000020f000 */
[----:B0-----:R-:W-:Y:S02]  /*1dea0*/  IMAD.MOV R4, RZ, RZ, -R2 ;  /* 0x000000ffff047224 */ /* 0x001fe400078e0a02 */
[----:B------:R-:W-:-:S02]  /*1deb0*/  IMAD.MOV.U32 R2, RZ, RZ, R15 ;  /* 0x000000ffff027224 */ /* 0x000fc400078e000f */
[----:B-1----:R-:W-:Y:S02]  /*1dec0*/  IMAD R8, R3, R4, R8 ;  /* 0x0000000403087224 */ /* 0x002fe400078e0208 */
[----:B--2---:R-:W-:-:S04]  /*1ded0*/  IMAD.MOV R3, RZ, RZ, -R10 ;  /* 0x000000ffff037224 */ /* 0x004fc800078e0a0a */
[----:B---3--:R-:W-:Y:S02]  /*1dee0*/  @P4 IMAD R8, R12, R3, R5 ;  /* 0x000000030c084224 */ /* 0x008fe400078e0205 */
[----:B------:R-:W-:Y:S01]  /*1def0*/  IMAD.MOV.U32 R3, RZ, RZ, R16 ;  /* 0x000000ffff037224 */ /* 0x000fe200078e0010 */
[----:B------:R-:W-:Y:S06]  /*1df00*/  @!P1 BRA `(.L_x_500) ;  /* 0x0000000000289947 */ /* 0x000fec0003800000 */
[----:B------:R-:W-:Y:S02]  /*1df10*/  ULDC UR5, c[0x0][0x634] ;  /* 0x00018d0000057ab9 */ /* 0x000fe40000000800 */
[----:B------:R-:W-:-:S05]  /*1df20*/  IADD3 R3, P1, R15, UR5, RZ ;  /* 0x000000050f037c10 */ /* 0x000fca000ff3e0ff */
[----:B------:R-:W-:-:S04]  /*1df30*/  IMAD.X R11, RZ, RZ, R16, P1 ;  /* 0x000000ffff0b7224 */ /* 0x000fc800008e0610 */
[----:B------:R-:W-:-:S04]  /*1df40*/  IMAD.WIDE.U32 R4, R11, UR8, RZ ;  /* 0x000000080b047c25 */ /* 0x000fc8000f8e00ff */
[----:B------:R-:W-:-:S04]  /*1df50*/  IMAD.WIDE.U32 R4, P1, R3, UR9, R4 ;  /* 0x0000000903047c25 */ /* 0x000fc8000f820004 */
[----:B------:R-:W-:-:S04]  /*1df60*/  IMAD.WIDE.U32 R2, R3, UR8, RZ ;  /* 0x0000000803027c25 */ /* 0x000fc8000f8e00ff */
[----:B------:R-:W-:Y:S01]  /*1df70*/  IMAD.MOV.U32 R2, RZ, RZ, R5 ;  /* 0x000000ffff027224 */ /* 0x000fe200078e0005 */
[----:B------:R-:W-:Y:S01]  /*1df80*/  IADD3 RZ, P3, R3, R4, RZ ;  /* 0x0000000403ff7210 */ /* 0x000fe20007f7e0ff */
[----:B------:R-:W-:-:S04]  /*1df90*/  IMAD.X R3, RZ, RZ, RZ, P1 ;  /* 0x000000ffff037224 */ /* 0x000fc800008e06ff */
[----:B------:R-:W-:-:S08]  /*1dfa0*/  IMAD.WIDE.U32.X R2, R11, UR9, R2, P3 ;  /* 0x000000090b027c25 */ /* 0x000fd000098e0402 */
.L_x_500:
[--C-:B------:R-:W-:Y:S01]  /*1dfb0*/  SHF.R.U64 R10, R2, UR6, R3.reuse ;  /* 0x00000006020a7c19 */ /* 0x100fe20008001203 */
[----:B------:R-:W-:Y:S01]  /*1dfc0*/  ULDC.64 UR8, c[0x0][0x620] ;  /* 0x0001880000087ab9 */ /* 0x000fe20000000a00 */
[----:B------:R-:W-:Y:S01]  /*1dfd0*/  SHF.R.U32.HI R2, RZ, UR6, R3 ;  /* 0x00000006ff027c19 */ /* 0x000fe20008011603 */
[----:B------:R-:W-:Y:S01]  /*1dfe0*/  IMAD.MOV.U32 R3, RZ, RZ, R16 ;  /* 0x000000ffff037224 */ /* 0x000fe200078e0010 */
[----:B------:R-:W-:Y:S01]  /*1dff0*/  IADD3 R11, P1, RZ, -R10, RZ ;  /* 0x8000000aff0b7210 */ /* 0x000fe20007f3e0ff */
[----:B------:R-:W-:-:S04]  /*1e000*/  ULDC UR5, c[0x0][0x618] ;  /* 0x0001860000057ab9 */ /* 0x000fc80000000800 */
[----:B------:R-:W-:-:S04]  /*1e010*/  IMAD.X R2, RZ, RZ, ~R2, P1 ;  /* 0x000000ffff027224 */ /* 0x000fc800008e0e02 */
[----:B------:R-:W-:-:S04]  /*1e020*/  IMAD R2, R2, UR8, RZ ;  /* 0x0000000802027c24 */ /* 0x000fc8000f8e02ff */
[----:B------:R-:W-:Y:S02]  /*1e030*/  IMAD R5, R11, UR9, R2 ;  /* 0x000000090b057c24 */ /* 0x000fe4000f8e0202 */
[----:B------:R-:W-:-:S04]  /*1e040*/  IMAD.MOV.U32 R2, RZ, RZ, R15 ;  /* 0x000000ffff027224 */ /* 0x000fc800078e000f */
[----:B------:R-:W-:Y:S01]  /*1e050*/  IMAD.WIDE.U32 R2, R11, UR8, R2 ;  /* 0x000000080b027c25 */ /* 0x000fe2000f8e0002 */
[----:B------:R-:W-:Y:S02]  /*1e060*/  ULDC.64 UR8, c[0x0][0x640] ;  /* 0x0001900000087ab9 */ /* 0x000fe40000000a00 */
[----:B------:R-:W-:Y:S01]  /*1e070*/  ISETP.NE.U32.AND P1, PT, RZ, UR8, PT ;  /* 0x00000008ff007c0c */ /* 0x000fe2000bf25070 */
[----:B------:R-:W-:-:S03]  /*1e080*/  IMAD.IADD R3, R3, 0x1, R5 ;  /* 0x0000000103037824 */ /* 0x000fc600078e0205 */
[----:B------:R-:W-:Y:S02]  /*1e090*/  ISETP.NE.AND.EX P1, PT, RZ, UR9, PT, P1 ;  /* 0x00000009ff007c0c */ /* 0x000fe4000bf25310 */
[--C-:B------:R-:W-:Y:S02]  /*1e0a0*/  SHF.R.U64 R11, R2, UR5, R3.reuse ;  /* 0x00000005020b7c19 */ /* 0x100fe40008001203 */
[----:B------:R-:W-:Y:S01]  /*1e0b0*/  SHF.R.U32.HI R2, RZ, UR5, R3 ;  /* 0x00000005ff027c19 */ /* 0x000fe20008011603 */
[----:B------:R-:W-:-:S03]  /*1e0c0*/  ULDC UR5, c[0x0][0x608] ;  /* 0x0001820000057ab9 */ /* 0x000fc60000000800 */
[--C-:B------:R-:W-:Y:S02]  /*1e0d0*/  SHF.R.U64 R12, R11, UR5, R2.reuse ;  /* 0x000000050b0c7c19 */ /* 0x100fe40008001202 */
[----:B------:R-:W-:Y:S01]  /*1e0e0*/  SHF.R.U32.HI R3, RZ, UR5, R2 ;  /* 0x00000005ff037c19 */ /* 0x000fe20008011602 */
[----:B------:R-:W-:-:S03]  /*1e0f0*/  ULDC UR5, c[0x0][0x658] ;  /* 0x0001960000057ab9 */ /* 0x000fc60000000800 */
[--C-:B------:R-:W-:Y:S02]  /*1e100*/  SHF.R.U64 R13, R12, UR5, R3.reuse ;  /* 0x000000050c0d7c19 */ /* 0x100fe40008001203 */
[----:B------:R-:W-:-:S03]  /*1e110*/  SHF.R.U32.HI R15, RZ, UR5, R3 ;  /* 0x00000005ff0f7c19 */ /* 0x000fc60008011603 */
[----:B------:R-:W-:Y:S02]  /*1e120*/  IMAD.MOV.U32 R2, RZ, RZ, R13 ;  /* 0x000000ffff027224 */ /* 0x000fe400078e000d */
        /* <DEDUP_REMOVED lines=12> */
.L_x_501:
[----:B------:R-:W-:Y:S01]  /*1e1f0*/  ULDC UR5, c[0x0][0x648] ;  /* 0x0001920000057ab9 */ /* 0x000fe20000000800 */
[----:B------:R-:W-:Y:S02]  /*1e200*/  LOP3.LUT R12, R12, UR18, RZ, 0xc0, !PT ;  /* 0x000000120c0c7c12 */ /* 0x000fe4000f8ec0ff */
[----:B------:R-:W-:Y:S01]  /*1e210*/  SHF.R.U64 R3, R2, UR5, R3 ;  /* 0x0000000502037c19 */ /* 0x000fe20008001203 */
[----:B------:R-:W-:-:S04]  /*1e220*/  ULDC UR5, c[0x0][0x638] ;  /* 0x00018e0000057ab9 */ /* 0x000fc80000000800 */
[----:B------:R-:W-:Y:S02]  /*1e230*/  IMAD.MOV R2, RZ, RZ, -R3 ;  /* 0x000000ffff027224 */ /* 0x000fe400078e0a03 */
[----:B------:R-:W-:Y:S02]  /*1e240*/  IMAD R5, R3, UR19, R12 ;  /* 0x0000001303057c24 */ /* 0x000fe4000f8e020c */
[----:B------:R-:W-:Y:S01]  /*1e250*/  IMAD R13, R2, UR5, R13 ;  /* 0x00000005020d7c24 */ /* 0x000fe2000f8e020d */
[----:B------:R-:W-:Y:S01]  /*1e260*/  ULDC UR5, c[0x0][0x610] ;  /* 0x0001840000057ab9 */ /* 0x000fe20000000800 */
[----:B------:R-:W-:Y:S01]  /*1e270*/  LOP3.LUT R2, R11, UR4, RZ, 0xc0, !PT ;  /* 0x000000040b027c12 */ /* 0x000fe2000f8ec0ff */
[----:B------:R-:W-:Y:S01]  /*1e280*/  IMAD R8, R5, UR5, R8 ;  /* 0x0000000505087c24 */ /* 0x000fe2000f8e0208 */
[----:B------:R-:W-:-:S03]  /*1e290*/  ULDC UR5, c[0x0][0x600] ;  /* 0x0001800000057ab9 */ /* 0x000fc60000000800 */
[----:B------:R-:W-:Y:S02]  /*1e2a0*/  IMAD R13, R13, UR5, R2 ;  /* 0x000000050d0d7c24 */ /* 0x000fe4000f8e0202 */
[----:B------:R-:W-:-:S03]  /*1e2b0*/  IMAD.MOV.U32 R2, RZ, RZ, 0x1 ;  /* 0x00000001ff027424 */ /* 0x000fc600078e00ff */
[----:B------:R-:W-:Y:S02]  /*1e2c0*/  SEL R4, R13, R8, !P4 ;  /* 0x000000080d047207 */ /* 0x000fe40006000000 */
[----:B------:R-:W-:-:S07]  /*1e2d0*/  SEL R5, R8, R13, !P4 ;  /* 0x0000000d08057207 */ /* 0x000fce0006000000 */
.L_x_499:
[----:B------:R-:W-:Y:S05]  /*1e2e0*/  BSYNC B1 ;  /* 0x0000000000017941 */ /* 0x000fea0003800000 */
.L_x_498:
[----:B------:R-:W-:-:S13]  /*1e2f0*/  LOP3.LUT P1, RZ, R2, 0xff, RZ, 0xc0, !PT ;  /* 0x000000ff02ff7812 */ /* 0x000fda000782c0ff */
[----:B------:R-:W-:Y:S05]  /*1e300*/  @P1 BRA `(.L_x_502) ;  /* 0xfffffff400381947 */ /* 0x000fea000383ffff */
[----:B------:R-:W-:Y:S05]  /*1e310*/  BSYNC B0 ;  /* 0x0000000000007941 */ /* 0x000fea0003800000 */
.L_x_490:
[----:B------:R-:W-:-:S03]  /*1e320*/  UMOV UR5, 0xffffffff ;  /* 0xffffffff00057882 */ /* 0x000fc60000000000 */
[----:B------:R-:W-:Y:S05]  /*1e330*/  BRA.DIV UR5, `(.L_x_503) ;  /* 0x0000000a05b47947 */ /* 0x000fea000b800000 */
[----:B------:R-:W-:-:S13]  /*1e340*/  ELECT P0, URZ, PT ;  /* 0x00000000003f782f */ /* 0x000fda0003800000 */
.L_x_528:
[----:B------:R-:W-:Y:S04]  /*1e350*/  BSSY B0, `(.L_x_504) ;  /* 0x000008f000007945 */ /* 0x000fe80003800000 */
[----:B------:R-:W-:Y:S05]  /*1e360*/  @!P0 BRA `(.L_x_505) ;  /* 0x0000000800348947 */ /* 0x000fea0003800000 */
[----:B------:R-:W-:-:S04]  /*1e370*/  ULOP3.LUT UR5, UR7, 0x2, URZ, 0xfc, !UPT ;  /* 0x0000000207057892 */ /* 0x000fc8000f8efc3f */
[----:B------:R-:W-:-:S06]  /*1e380*/  UISETP.NE.AND UP0, UPT, UR5, 0x3, UPT ;  /* 0x000000030500788c */ /* 0x000fcc000bf05270 */
[----:B------:R-:W-:-:S13]  /*1e390*/  PLOP3.LUT P0, PT, PT, PT, UP0, 0x80, 0x0 ;  /* 0x000000000000781c */ /* 0x000fda0003f0f008 */
[----:B------:R-:W-:Y:S05]  /*1e3a0*/  @!P0 BRA `(.L_x_506) ;  /* 0x0000000000048947 */ /* 0x000fea0003800000 */
[----:B------:R-:W-:Y:S01]  /*1e3b0*/  BPT.TRAP 0x1 ;  /* 0x000000040000795c */ /* 0x000fe20000300000 */
.L_x_506:
[----:B------:R-:W0:Y:S01]  /*1e3c0*/  S2R R3, SR_CgaCtaId ;  /* 0x0000000000037919 */ /* 0x000e220000008800 */
[----:B------:R-:W-:Y:S02]  /*1e3d0*/  MOV R0, 0x400 ;  /* 0x0000040000007802 */ /* 0x000fe40000000f00 */
[----:B------:R-:W-:Y:S02]  /*1e3e0*/  SHF.L.U32 R2, R6, 0x1f, RZ ;  /* 0x0000001f06027819 */ /* 0x000fe400000006ff */
[----:B0-----:R-:W-:-:S05]  /*1e3f0*/  LEA R0, R3, R0, 0x18 ;  /* 0x0000000003007211 */ /* 0x001fca00078ec0ff */
[----:B------:R-:W-:-:S04]  /*1e400*/  VIADD R0, R0, 0x78 ;  /* 0x0000007800007836 */ /* 0x000fc80000000000 */
[----:B------:R-:W-:-:S04]  /*1e410*/  IMAD R3, R7, 0x8, R0 ;  /* 0x0000000807037824 */ /* 0x000fc800078e0200 */
[----:B------:R-:W0:Y:S02]  /*1e420*/  SYNCS.PHASECHK.TRANS64.TRYWAIT P0, [R3+URZ], R2 ;  /* 0x00000002030075a7 */ /* 0x000e24000800017f */
[----:B0-----:R-:W-:Y:S05]  /*1e430*/  @!P0 BRA `(.L_x_507) ;  /* 0x0000000800988947 */ /* 0x001fea0003800000 */
.L_x_529:
[----:B------:R-:W-:-:S05]  /*1e440*/  VIADD R7, R7, 0x1 ;  /* 0x0000000107077836 */ /* 0x000fca0000000000 */
[----:B------:R-:W-:-:S04]  /*1e450*/  ISETP.NE.AND P0, PT, R7, 0xf, PT ;  /* 0x0000000f0700780c */ /* 0x000fc80003f05270 */
[----:B0-----:R-:W-:Y:S02]  /*1e460*/  SEL R3, RZ, 0x1, P0 ;  /* 0x00000001ff037807 */ /* 0x001fe40000000000 */
[----:B------:R-:W-:Y:S02]  /*1e470*/  SEL R7, R7, RZ, P0 ;  /* 0x000000ff07077207 */ /* 0x000fe40000000000 */
[----:B------:R-:W-:-:S03]  /*1e480*/  LOP3.LUT R6, R6, R3, RZ, 0x3c, !PT ;  /* 0x0000000306067212 */ /* 0x000fc600078e3cff */
[----:B------:R-:W-:Y:S01]  /*1e490*/  IMAD R3, R7, 0x8, R0 ;  /* 0x0000000807037824 */ /* 0x000fe200078e0200 */
[----:B------:R-:W-:-:S04]  /*1e4a0*/  SHF.L.U32 R2, R6, 0x1f, RZ ;  /* 0x0000001f06027819 */ /* 0x000fc800000006ff */
[----:B------:R-:W0:Y:S02]  /*1e4b0*/  SYNCS.PHASECHK.TRANS64.TRYWAIT P0, [R3+URZ], R2 ;  /* 0x00000002030075a7 */ /* 0x000e24000800017f */
[----:B0-----:R-:W-:Y:S05]  /*1e4c0*/  @!P0 BRA `(.L_x_508) ;  /* 0x0000000800888947 */ /* 0x001fea0003800000 */
.L_x_530:
[----:B0-----:R-:W-:-:S05]  /*1e4d0*/  VIADD R2, R7, 0x1 ;  /* 0x0000000107027836 */ /* 0x001fca0000000000 */
[----:B------:R-:W-:-:S04]  /*1e4e0*/  ISETP.NE.AND P0, PT, R2, 0xf, PT ;  /* 0x0000000f0200780c */ /* 0x000fc80003f05270 */
[----:B------:R-:W-:Y:S02]  /*1e4f0*/  SEL R3, RZ, 0x1, P0 ;  /* 0x00000001ff037807 */ /* 0x000fe40000000000 */
[----:B------:R-:W-:Y:S02]  /*1e500*/  SEL R5, R2, RZ, P0 ;  /* 0x000000ff02057207 */ /* 0x000fe40000000000 */
[----:B------:R-:W-:-:S03]  /*1e510*/  LOP3.LUT R6, R6, R3, RZ, 0x3c, !PT ;  /* 0x0000000306067212 */ /* 0x000fc600078e3cff */
[----:B------:R-:W-:Y:S01]  /*1e520*/  IMAD R3, R5, 0x8, R0 ;  /* 0x0000000805037824 */ /* 0x000fe200078e0200 */
[----:B------:R-:W-:-:S04]  /*1e530*/  SHF.L.U32 R2, R6, 0x1f, RZ ;  /* 0x0000001f06027819 */ /* 0x000fc800000006ff */
[----:B------:R-:W0:Y:S02]  /*1e540*/  SYNCS.PHASECHK.TRANS64.TRYWAIT P0, [R3+URZ], R2 ;  /* 0x00000002030075a7 */ /* 0x000e24000800017f */
[----:B0-----:R-:W-:Y:S05]  /*1e550*/  @!P0 BRA `(.L_x_509) ;  /* 0x0000000800788947 */ /* 0x001fea0003800000 */
.L_x_531:
        /* <DEDUP_REMOVED lines=9> */
.L_x_532:
        /* <DEDUP_REMOVED lines=9> */
.L_x_533:
        /* <DEDUP_REMOVED lines=9> */
.L_x_534:
        /* <DEDUP_REMOVED lines=9> */
.L_x_535:
        /* <DEDUP_REMOVED lines=9> */
.L_x_536:
        /* <DEDUP_REMOVED lines=9> */
.L_x_537:
        /* <DEDUP_REMOVED lines=9> */
.L_x_538:
        /* <DEDUP_REMOVED lines=9> */
.L_x_539:
        /* <DEDUP_REMOVED lines=9> */
.L_x_540:
        /* <DEDUP_REMOVED lines=9> */
.L_x_541:
        /* <DEDUP_REMOVED lines=9> */
.L_x_542:
[----:B0-----:R-:W-:-:S05]  /*1eb90*/  VIADD R2, R5, 0x1 ;  /* 0x0000000105027836 */ /* 0x001fca0000000000 */
[----:B------:R-:W-:-:S04]  /*1eba0*/  ISETP.NE.AND P0, PT, R2, 0xf, PT ;  /* 0x0000000f0200780c */ /* 0x000fc80003f05270 */
[----:B------:R-:W-:Y:S02]  /*1ebb0*/  SEL R4, RZ, 0x1, P0 ;  /* 0x00000001ff047807 */ /* 0x000fe40000000000 */
[----:B------:R-:W-:Y:S02]  /*1ebc0*/  SEL R3, R2, RZ, P0 ;  /* 0x000000ff02037207 */ /* 0x000fe40000000000 */
[----:B------:R-:W-:-:S03]  /*1ebd0*/  LOP3.LUT R4, R7, R4, RZ, 0x3c, !PT ;  /* 0x0000000407047212 */ /* 0x000fc600078e3cff */
[----:B------:R-:W-:Y:S01]  /*1ebe0*/  IMAD R3, R3, 0x8, R0 ;  /* 0x0000000803037824 */ /* 0x000fe200078e0200 */
[----:B------:R-:W-:-:S07]  /*1ebf0*/  SHF.L.U32 R0, R4, 0x1f, RZ ;  /* 0x0000001f04007819 */ /* 0x000fce00000006ff */
.L_x_521:
[----:B0-----:R0:W1:Y:S02]  /*1ec00*/  SYNCS.PHASECHK.TRANS64.TRYWAIT P0, [R3+URZ], R0 ;  /* 0x00000000030075a7 */ /* 0x001064000800017f */
[----:B-1----:R-:W-:Y:S05]  /*1ec10*/  @!P0 NANOSLEEP.SYNCS 0x989680 ;  /* 0x009896800000895d */ /* 0x002fea0003900000 */
[----:B------:R-:W1:Y:S02]  /*1ec20*/  @!P0 SYNCS.PHASECHK.TRANS64 P0, [R3+URZ], R0 ;  /* 0x00000000030085a7 */ /* 0x000e64000800007f */
[----:B-1----:R-:W-:Y:S05]  /*1ec30*/  @!P0 BRA `(.L_x_521) ;  /* 0xfffffffc00f08947 */ /* 0x002fea000383ffff */
.L_x_505:
[----:B------:R-:W-:Y:S05]  /*1ec40*/  BSYNC B0 ;  /* 0x0000000000007941 */ /* 0x000fea0003800000 */
.L_x_504:
[----:B------:R-:W-:Y:S05]  /*1ec50*/  EXIT ;  /* 0x000000000000794d */ /* 0x000fea0003800000 */
.L_x_18:
[----:B-1----:R-:W-:-:S04]  /*1ec60*/  IMAD.U32 R3, RZ, RZ, UR12 ;  /* 0x0000000cff037e24 */ /* 0x002fc8000f8e00ff */
[----:B------:R1:W4:Y:S03]  /*1ec70*/  SYNCS.PHASECHK.TRANS64.TRYWAIT P0, [R3+URZ], R0 ;  /* 0x00000000030075a7 */ /* 0x000326000800017f */
[----:B----4-:R-:W-:Y:S05]  /*1ec80*/  @!P0 NANOSLEEP.SYNCS 0x989680 ;  /* 0x009896800000895d */ /* 0x010fea0003900000 */
[----:B------:R-:W4:Y:S02]  /*1ec90*/  @!P0 SYNCS.PHASECHK.TRANS64 P0, [R3+URZ], R0 ;  /* 0x00000000030085a7 */ /* 0x000f24000800007f */
[----:B----4-:R-:W-:Y:S05]  /*1eca0*/  @!P0 BRA `(.L_x_18) ;  /* 0xfffffffc00ec8947 */ /* 0x010fea000383ffff */
[----:B------:R-:W-:Y:S05]  /*1ecb0*/  BRA `(.L_x_17) ;  /* 0xfffffe3c00087947 */ /* 0x000fea000383ffff */
.L_x_24:
[----:B-----5:R1:W-:Y:S02]  /*1ecc0*/  STL [R1+0x368], R0 ;  /* 0x0003680001007387 */ /* 0x0203e40000100800 */
[----:B-1----:R-:W-:-:S04]  /*1ecd0*/  IMAD.U32 R0, RZ, RZ, UR14 ;  /* 0x0000000eff007e24 */ /* 0x002fc8000f8e00ff */
[----:B------:R1:W4:Y:S03]  /*1ece0*/  SYNCS.PHASECHK.TRANS64.TRYWAIT P0, [R0+URZ], R13 ;  /* 0x0000000d000075a7 */ /* 0x000326000800017f */
[----:B----4-:R-:W-:Y:S05]  /*1ecf0*/  @!P0 NANOSLEEP.SYNCS 0x989680 ;  /* 0x009896800000895d */ /* 0x010fea0003900000 */
[----:B------:R1:W4:Y:S02]  /*1ed00*/  @!P0 SYNCS.PHASECHK.TRANS64 P0, [R0+URZ], R13 ;  /* 0x0000000d000085a7 */ /* 0x000324000800007f */
[----:B-1----:R1:W5:Y:S02]  /*1ed10*/  LDL.LU R0, [R1+0x368] ;  /* 0x0003680001007983 */ /* 0x0023640000300800 */
[----:B-1--4-:R-:W-:Y:S05]  /*1ed20*/  @!P0 BRA `(.L_x_24) ;  /* 0xfffffffc00e48947 */ /* 0x012fea000383ffff */
[----:B------:R-:W-:Y:S05]  /*1ed30*/  BRA `(.L_x_23) ;  /* 0xfffffe6c00287947 */ /* 0x000fea000383ffff */
.L_x_491:
[----:B------:R-:W-:Y:S01]  /*1ed40*/  BSSY B1, `(.L_x_522) ;  /* 0x0000006000017945 */ /* 0x000fe20003800000 */
[----:B------:R-:W-:-:S07]  /*1ed50*/  IMAD.MOV.U32 R2, RZ, RZ, -0x1 ;  /* 0xffffffffff027424 */ /* 0x000fce00078e00ff */
[----:B------:R-:W-:Y:S05]  /*1ed60*/  WARPSYNC.COLLECTIVE R2, `(.L_x_523) ;  /* 0x00000000020c7348 */ /* 0x000fea0003c00000 */
[----:B------:R-:W-:Y:S02]  /*1ed70*/  ELECT P1, UR62, PT ;  /* 0x00000000003e782f */ /* 0x000fe40003820000 */
[----:B------:R-:W-:Y:S01]  /*1ed80*/  MOV R2, UR62 ;  /* 0x0000003e00027c02 */ /* 0x000fe20008000f00 */
[----:B------:R-:W-:Y:S10]  /*1ed90*/  ENDCOLLECTIVE ;  /* 0x000000000000791b */ /* 0x000ff40003800000 */
.L_x_523:
[----:B------:R-:W-:Y:S05]  /*1eda0*/  BSYNC B1 ;  /* 0x0000000000017941 */ /* 0x000fea0003800000 */
.L_x_522:
[----:B------:R-:W-:Y:S05]  /*1edb0*/  BRA `(.L_x_524) ;  /* 0xffffffe800987947 */ /* 0x000fea000383ffff */
.L_x_494:
[----:B-1----:R1:W2:Y:S02]  /*1edc0*/  SYNCS.PHASECHK.TRANS64.TRYWAIT P1, [R16+URZ+0x78], R11 ;  /* 0x0000780b100075a7 */ /* 0x0022a4000802017f */
[----:B--2---:R-:W-:Y:S05]  /*1edd0*/  @!P1 NANOSLEEP.SYNCS 0x989680 ;  /* 0x009896800000995d */ /* 0x004fea0003900000 */
[----:B------:R-:W2:Y:S02]  /*1ede0*/  @!P1 SYNCS.PHASECHK.TRANS64 P1, [R16+URZ+0x78], R11 ;  /* 0x0000780b100095a7 */ /* 0x000ea4000802007f */
[----:B--2---:R-:W-:Y:S05]  /*1edf0*/  @!P1 BRA `(.L_x_494) ;  /* 0xfffffffc00f09947 */ /* 0x004fea000383ffff */
[----:B------:R-:W-:Y:S05]  /*1ee00*/  BRA `(.L_x_525) ;  /* 0xffffffe800cc7947 */ /* 0x000fea000383ffff */
.L_x_503:
[----:B------:R-:W-:Y:S01]  /*1ee10*/  BSSY B0, `(.L_x_526) ;  /* 0x0000006000007945 */ /* 0x000fe20003800000 */
[----:B------:R-:W-:-:S07]  /*1ee20*/  IMAD.MOV.U32 R2, RZ, RZ, -0x1 ;  /* 0xffffffffff027424 */ /* 0x000fce00078e00ff */
[----:B------:R-:W-:Y:S05]  /*1ee30*/  WARPSYNC.COLLECTIVE R2, `(.L_x_527) ;  /* 0x00000000020c7348 */ /* 0x000fea0003c00000 */
[----:B------:R-:W-:Y:S02]  /*1ee40*/  ELECT P1, UR62, PT ;  /* 0x00000000003e782f */ /* 0x000fe40003820000 */
[----:B------:R-:W-:Y:S01]  /*1ee50*/  MOV R2, UR62 ;  /* 0x0000003e00027c02 */ /* 0x000fe20008000f00 */
[----:B------:R-:W-:Y:S10]  /*1ee60*/  ENDCOLLECTIVE ;  /* 0x000000000000791b */ /* 0x000ff40003800000 */
.L_x_527:
[----:B------:R-:W-:Y:S05]  /*1ee70*/  BSYNC B0 ;  /* 0x0000000000007941 */ /* 0x000fea0003800000 */
.L_x_526:
[----:B------:R-:W-:Y:S01]  /*1ee80*/  PLOP3.LUT P0, PT, P1, PT, PT, 0x80, 0x0 ;  /* 0x000000000000781c */ /* 0x000fe20000f0f070 */
[----:B------:R-:W-:-:S12]  /*1ee90*/  BRA `(.L_x_528) ;  /* 0xfffffff4002c7947 */ /* 0x000fd8000383ffff */
.L_x_507:
[----:B0-----:R0:W1:Y:S02]  /*1eea0*/  SYNCS.PHASECHK.TRANS64.TRYWAIT P0, [R3+URZ], R2 ;  /* 0x00000002030075a7 */ /* 0x001064000800017f */
[----:B-1----:R-:W-:Y:S05]  /*1eeb0*/  @!P0 NANOSLEEP.SYNCS 0x989680 ;  /* 0x009896800000895d */ /* 0x002fea0003900000 */
[----:B------:R-:W1:Y:S02]  /*1eec0*/  @!P0 SYNCS.PHASECHK.TRANS64 P0, [R3+URZ], R2 ;  /* 0x00000002030085a7 */ /* 0x000e64000800007f */
[----:B-1----:R-:W-:Y:S05]  /*1eed0*/  @!P0 BRA `(.L_x_507) ;  /* 0xfffffffc00f08947 */ /* 0x002fea000383ffff */
[----:B------:R-:W-:Y:S05]  /*1eee0*/  BRA `(.L_x_529) ;  /* 0xfffffff400547947 */ /* 0x000fea000383ffff */
.L_x_508:
[----:B0-----:R0:W1:Y:S02]  /*1eef0*/  SYNCS.PHASECHK.TRANS64.TRYWAIT P0, [R3+URZ], R2 ;  /* 0x00000002030075a7 */ /* 0x001064000800017f */
[----:B-1----:R-:W-:Y:S05]  /*1ef00*/  @!P0 NANOSLEEP.SYNCS 0x989680 ;  /* 0x009896800000895d */ /* 0x002fea0003900000 */
[----:B------:R-:W1:Y:S02]  /*1ef10*/  @!P0 SYNCS.PHASECHK.TRANS64 P0, [R3+URZ], R2 ;  /* 0x00000002030085a7 */ /* 0x000e64000800007f */
[----:B-1----:R-:W-:Y:S05]  /*1ef20*/  @!P0 BRA `(.L_x_508) ;  /* 0xfffffffc00f08947 */ /* 0x002fea000383ffff */
[----:B------:R-:W-:Y:S05]  /*1ef30*/  BRA `(.L_x_530) ;  /* 0xfffffff400647947 */ /* 0x000fea000383ffff */
.L_x_509:
[----:B0-----:R0:W1:Y:S02]  /*1ef40*/  SYNCS.PHASECHK.TRANS64.TRYWAIT P0, [R3+URZ], R2 ;  /* 0x00000002030075a7 */ /* 0x001064000800017f */
[----:B-1----:R-:W-:Y:S05]  /*1ef50*/  @!P0 NANOSLEEP.SYNCS 0x989680 ;  /* 0x009896800000895d */ /* 0x002fea0003900000 */
[----:B------:R-:W1:Y:S02]  /*1ef60*/  @!P0 SYNCS.PHASECHK.TRANS64 P0, [R3+URZ], R2 ;  /* 0x00000002030085a7 */ /* 0x000e64000800007f */
[----:B-1----:R-:W-:Y:S05]  /*1ef70*/  @!P0 BRA `(.L_x_509) ;  /* 0xfffffffc00f08947 */ /* 0x002fea000383ffff */
[----:B------:R-:W-:Y:S05]  /*1ef80*/  BRA `(.L_x_531) ;  /* 0xfffffff400747947 */ /* 0x000fea000383ffff */
.L_x_510:
[----:B0-----:R0:W1:Y:S02]  /*1ef90*/  SYNCS.PHASECHK.TRANS64.TRYWAIT P0, [R3+URZ], R2 ;  /* 0x00000002030075a7 */ /* 0x001064000800017f */
[----:B-1----:R-:W-:Y:S05]  /*1efa0*/  @!P0 NANOSLEEP.SYNCS 0x989680 ;  /* 0x009896800000895d */ /* 0x002fea0003900000 */
[----:B------:R-:W1:Y:S02]  /*1efb0*/  @!P0 SYNCS.PHASECHK.TRANS64 P0, [R3+URZ], R2 ;  /* 0x00000002030085a7 */ /* 0x000e64000800007f */
[----:B-1----:R-:W-:Y:S05]  /*1efc0*/  @!P0 BRA `(.L_x_510) ;  /* 0xfffffffc00f08947 */ /* 0x002fea000383ffff */
[----:B------:R-:W-:Y:S05]  /*1efd0*/  BRA `(.L_x_532) ;  /* 0xfffffff400847947 */ /* 0x000fea000383ffff */
.L_x_511:
[----:B0-----:R0:W1:Y:S02]  /*1efe0*/  SYNCS.PHASECHK.TRANS64.TRYWAIT P0, [R3+URZ], R2 ;  /* 0x00000002030075a7 */ /* 0x001064000800017f */
[----:B-1----:R-:W-:Y:S05]  /*1eff0*/  @!P0 NANOSLEEP.SYNCS 0x989680 ;  /* 0x009896800000895d */ /* 0x002fea0003900000 */
[----:B------:R-:W1:Y:S02]  /*1f000*/  @!P0 SYNCS.PHASECHK.TRANS64 P0, [R3+URZ], R2 ;  /* 0x00000002030085a7 */ /* 0x000e64000800007f */
[----:B-1----:R-:W-:Y:S05]  /*1f010*/  @!P0 BRA `(.L_x_511) ;  /* 0xfffffffc00f08947 */ /* 0x002fea000383ffff */
[----:B------:R-:W-:Y:S05]  /*1f020*/  BRA `(.L_x_533) ;  /* 0xfffffff400947947 */ /* 0x000fea000383ffff */
.L_x_512:
[----:B0-----:R0:W1:Y:S02]  /*1f030*/  SYNCS.PHASECHK.TRANS64.TRYWAIT P0, [R3+URZ], R2 ;  /* 0x00000002030075a7 */ /* 0x001064000800017f */
[----:B-1----:R-:W-:Y:S05]  /*1f040*/  @!P0 NANOSLEEP.SYNCS 0x989680 ;  /* 0x009896800000895d */ /* 0x002fea0003900000 */
[----:B------:R-:W1:Y:S02]  /*1f050*/  @!P0 SYNCS.PHASECHK.TRANS64 P0, [R3+URZ], R2 ;  /* 0x00000002030085a7 */ /* 0x000e64000800007f */
[----:B-1----:R-:W-:Y:S05]  /*1f060*/  @!P0 BRA `(.L_x_512) ;  /* 0xfffffffc00f08947 */ /* 0x002fea000383ffff */
[----:B------:R-:W-:Y:S05]  /*1f070*/  BRA `(.L_x_534) ;  /* 0xfffffff400a47947 */ /* 0x000fea000383ffff */
.L_x_513:
[----:B0-----:R0:W1:Y:S02]  /*1f080*/  SYNCS.PHASECHK.TRANS64.TRYWAIT P0, [R3+URZ], R2 ;  /* 0x00000002030075a7 */ /* 0x001064000800017f */
[----:B-1----:R-:W-:Y:S05]  /*1f090*/  @!P0 NANOSLEEP.SYNCS 0x989680 ;  /* 0x009896800000895d */ /* 0x002fea0003900000 */
[----:B------:R-:W1:Y:S02]  /*1f0a0*/  @!P0 SYNCS.PHASECHK.TRANS64 P0, [R3+URZ], R2 ;  /* 0x00000002030085a7 */ /* 0x000e64000800007f */
[----:B-1----:R-:W-:Y:S05]  /*1f0b0*/  @!P0 BRA `(.L_x_513) ;  /* 0xfffffffc00f08947 */ /* 0x002fea000383ffff */
[----:B------:R-:W-:Y:S05]  /*1f0c0*/  BRA `(.L_x_535) ;  /* 0xfffffff400b47947 */ /* 0x000fea000383ffff */
.L_x_514:
[----:B0-----:R0:W1:Y:S02]  /*1f0d0*/  SYNCS.PHASECHK.TRANS64.TRYWAIT P0, [R3+URZ], R2 ;  /* 0x00000002030075a7 */ /* 0x001064000800017f */
[----:B-1----:R-:W-:Y:S05]  /*1f0e0*/  @!P0 NANOSLEEP.SYNCS 0x989680 ;  /* 0x009896800000895d */ /* 0x002fea0003900000 */
[----:B------:R-:W1:Y:S02]  /*1f0f0*/  @!P0 SYNCS.PHASECHK.TRANS64 P0, [R3+URZ], R2 ;  /* 0x00000002030085a7 */ /* 0x000e64000800007f */
[----:B-1----:R-:W-:Y:S05]  /*1f100*/  @!P0 BRA `(.L_x_514) ;  /* 0xfffffffc00f08947 */ /* 0x002fea000383ffff */
[----:B------:R-:W-:Y:S05]  /*1f110*/  BRA `(.L_x_536) ;  /* 0xfffffff400c47947 */ /* 0x000fea000383ffff */
.L_x_515:
[----:B0-----:R0:W1:Y:S02]  /*1f120*/  SYNCS.PHASECHK.TRANS64.TRYWAIT P0, [R3+URZ], R2 ;  /* 0x00000002030075a7 */ /* 0x001064000800017f */
[----:B-1----:R-:W-:Y:S05]  /*1f130*/  @!P0 NANOSLEEP.SYNCS 0x989680 ;  /* 0x009896800000895d */ /* 0x002fea0003900000 */
[----:B------:R-:W1:Y:S02]  /*1f140*/  @!P0 SYNCS.PHASECHK.TRANS64 P0, [R3+URZ], R2 ;  /* 0x00000002030085a7 */ /* 0x000e64000800007f */
[----:B-1----:R-:W-:Y:S05]  /*1f150*/  @!P0 BRA `(.L_x_515) ;  /* 0xfffffffc00f08947 */ /* 0x002fea000383ffff */
[----:B------:R-:W-:Y:S05]  /*1f160*/  BRA `(.L_x_537) ;  /* 0xfffffff400d47947 */ /* 0x000fea000383ffff */
.L_x_516:
[----:B0-----:R0:W1:Y:S02]  /*1f170*/  SYNCS.PHASECHK.TRANS64.TRYWAIT P0, [R3+URZ], R2 ;  /* 0x00000002030075a7 */ /* 0x001064000800017f */
[----:B-1----:R-:W-:Y:S05]  /*1f180*/  @!P0 NANOSLEEP.SYNCS 0x989680 ;  /* 0x009896800000895d */ /* 0x002fea0003900000 */
[----:B------:R-:W1:Y:S02]  /*1f190*/  @!P0 SYNCS.PHASECHK.TRANS64 P0, [R3+URZ], R2 ;  /* 0x00000002030085a7 */ /* 0x000e64000800007f */
[----:B-1----:R-:W-:Y:S05]  /*1f1a0*/  @!P0 BRA `(.L_x_516) ;  /* 0xfffffffc00f08947 */ /* 0x002fea000383ffff */
[----:B------:R-:W-:Y:S05]  /*1f1b0*/  BRA `(.L_x_538) ;  /* 0xfffffff400e47947 */ /* 0x000fea000383ffff */
.L_x_517:
[----:B0-----:R0:W1:Y:S02]  /*1f1c0*/  SYNCS.PHASECHK.TRANS64.TRYWAIT P0, [R3+URZ], R2 ;  /* 0x00000002030075a7 */ /* 0x001064000800017f */
[----:B-1----:R-:W-:Y:S05]  /*1f1d0*/  @!P0 NANOSLEEP.SYNCS 0x989680 ;  /* 0x009896800000895d */ /* 0x002fea0003900000 */
[----:B------:R-:W1:Y:S02]  /*1f1e0*/  @!P0 SYNCS.PHASECHK.TRANS64 P0, [R3+URZ], R2 ;  /* 0x00000002030085a7 */ /* 0x000e64000800007f */
[----:B-1----:R-:W-:Y:S05]  /*1f1f0*/  @!P0 BRA `(.L_x_517) ;  /* 0xfffffffc00f08947 */ /* 0x002fea000383ffff */
[----:B------:R-:W-:Y:S05]  /*1f200*/  BRA `(.L_x_539) ;  /* 0xfffffff400f47947 */ /* 0x000fea000383ffff */
.L_x_518:
[----:B0-----:R0:W1:Y:S02]  /*1f210*/  SYNCS.PHASECHK.TRANS64.TRYWAIT P0, [R3+URZ], R2 ;  /* 0x00000002030075a7 */ /* 0x001064000800017f */
[----:B-1----:R-:W-:Y:S05]  /*1f220*/  @!P0 NANOSLEEP.SYNCS 0x989680 ;  /* 0x009896800000895d */ /* 0x002fea0003900000 */
[----:B------:R-:W1:Y:S02]  /*1f230*/  @!P0 SYNCS.PHASECHK.TRANS64 P0, [R3+URZ], R2 ;  /* 0x00000002030085a7 */ /* 0x000e64000800007f */
[----:B-1----:R-:W-:Y:S05]  /*1f240*/  @!P0 BRA `(.L_x_518) ;  /* 0xfffffffc00f08947 */ /* 0x002fea000383ffff */
[----:B------:R-:W-:Y:S05]  /*1f250*/  BRA `(.L_x_540) ;  /* 0xfffffff800047947 */ /* 0x000fea000383ffff */
.L_x_519:
[----:B0-----:R0:W1:Y:S02]  /*1f260*/  SYNCS.PHASECHK.TRANS64.TRYWAIT P0, [R3+URZ], R2 ;  /* 0x00000002030075a7 */ /* 0x001064000800017f */
[----:B-1----:R-:W-:Y:S05]  /*1f270*/  @!P0 NANOSLEEP.SYNCS 0x989680 ;  /* 0x009896800000895d */ /* 0x002fea0003900000 */
[----:B------:R-:W1:Y:S02]  /*1f280*/  @!P0 SYNCS.PHASECHK.TRANS64 P0, [R3+URZ], R2 ;  /* 0x00000002030085a7 */ /* 0x000e64000800007f */
[----:B-1----:R-:W-:Y:S05]  /*1f290*/  @!P0 BRA `(.L_x_519) ;  /* 0xfffffffc00f08947 */ /* 0x002fea000383ffff */
[----:B------:R-:W-:Y:S05]  /*1f2a0*/  BRA `(.L_x_541) ;  /* 0xfffffff800147947 */ /* 0x000fea000383ffff */
.L_x_520:
[----:B0-----:R0:W1:Y:S02]  /*1f2b0*/  SYNCS.PHASECHK.TRANS64.TRYWAIT P0, [R3+URZ], R2 ;  /* 0x00000002030075a7 */ /* 0x001064000800017f */
[----:B-1----:R-:W-:Y:S05]  /*1f2c0*/  @!P0 NANOSLEEP.SYNCS 0x989680 ;  /* 0x009896800000895d */ /* 0x002fea0003900000 */
[----:B------:R-:W1:Y:S02]  /*1f2d0*/  @!P0 SYNCS.PHASECHK.TRANS64 P0, [R3+URZ], R2 ;  /* 0x00000002030085a7 */ /* 0x000e64000800007f */
[----:B-1----:R-:W-:Y:S05]  /*1f2e0*/  @!P0 BRA `(.L_x_520) ;  /* 0xfffffffc00f08947 */ /* 0x002fea000383ffff */
[----:B------:R-:W-:Y:S05]  /*1f2f0*/  BRA `(.L_x_542) ;  /* 0xfffffff800247947 */ /* 0x000fea000383ffff */
.L_x_543:
[----:B------:R-:W-:-:S00]  /*1f300*/  BRA `(.L_x_543) ;  /* 0xfffffffc00fc7947 */ /* 0x000fc0000383ffff */
[----:B------:R-:W-:-:S00]  /*1f310*/  NOP ;  /* 0x0000000000007918 */ /* 0x000fc00000000000 */
        /* <DEDUP_REMOVED lines=14> */
.L_x_544:


//--------------------- .nv.shared._ZN7cutlass13device_kernelINS_4gemm6kernel13GemmUniversalIN4cute5tupleIJiiiiEEENS1_10collective13CollectiveMmaINS1_37MainloopSm90TmaGmmaWarpSpecializedFP8ILi15ENS5_IJNS4_1CILi1EEESB_SB_EEENS1_35KernelTmaWarpSpecializedCooperativeEEENS5_IJNSA_ILi256EEENSA_ILi224EEENSA_ILi32EEEEEENS_12float_e4m3_tENS5_IJlSB_lEEESJ_SK_NS4_8TiledMMAINS4_8MMA_AtomIJNS4_4SM904GMMA30MMA_64x32x32_F32E4M3E4M3_SS_TNILNSO_7ScaleInE1ELSQ_1EEEEEENS4_6LayoutINS5_IJNSA_ILi2EEESB_SB_EEENS5_IJSB_NSA_ILi0EEESW_EEEEENS5_IJNS4_10UnderscoreESZ_SZ_EEEEENS4_13SM90_TMA_LOADENS4_14ComposedLayoutINS4_7SwizzleILi1ELi4ELi3EEENS4_18smem_ptr_flag_bitsILi8EEENST_INS5_IJNSA_ILi8EEESH_EEENS5_IJSH_SB_EEEEEEEvNS4_8identityES12_S1C_vS1D_EENS_8epilogue10collective6detail29Sm90TmaWarpSpecializedAdapterINS1G_15DefaultEpilogueISJ_SK_SK_NS1F_6thread17LinearCombinationISJ_Li1EffLNS1K_9ScaleType4KindE0ELNS_15FloatRoundStyleE2ESJ_EENS1_15EpilogueDefaultEEEEEvvEEEEvNT_6ParamsE --------------------------
	.section	.nv.shared._ZN7cutlass13device_kernelINS_4gemm6kernel13GemmUniversalIN4cute5tupleIJiiiiEEENS1_10collective13CollectiveMmaINS1_37MainloopSm90TmaGmmaWarpSpecializedFP8ILi15ENS5_IJNS4_1CILi1EEESB_SB_EEENS1_35KernelTmaWarpSpecializedCooperativeEEENS5_IJNSA_ILi256EEENSA_ILi224EEENSA_ILi32EEEEEENS_12float_e4m3_tENS5_IJlSB_lEEESJ_SK_NS4_8TiledMMAINS4_8MMA_AtomIJNS4_4SM904GMMA30MMA_64x32x32_F32E4M3E4M3_SS_TNILNSO_7ScaleInE1ELSQ_1EEEEEENS4_6LayoutINS5_IJNSA_ILi2EEESB_SB_EEENS5_IJSB_NSA_ILi0EEESW_EEEEENS5_IJNS4_10UnderscoreESZ_SZ_EEEEENS4_13SM90_TMA_LOADENS4_14ComposedLayoutINS4_7SwizzleILi1ELi4ELi3EEENS4_18smem_ptr_flag_bitsILi8EEENST_INS5_IJNSA_ILi8EEESH_EEENS5_IJSH_SB_EEEEEEEvNS4_8identityES12_S1C_vS1D_EENS_8epilogue10collective6detail29Sm90TmaWarpSpecializedAdapterINS1G_15DefaultEpilogueISJ_SK_SK_NS1F_6thread17LinearCombinationISJ_Li1EffLNS1K_9ScaleType4KindE0ELNS_15FloatRoundStyleE2ESJ_EENS1_15EpilogueDefaultEEEEEvvEEEEvNT_6ParamsE,"aw",@nobits
	.sectionflags	@""
	.align	16
	.zero		1024


//--------------------- .nv.shared.reserved.0     --------------------------
	.section	.nv.shared.reserved.0,"aw",@nobits
	.weak		__nv_reservedSMEM_offset_0_alias
	.size		__nv_reservedSMEM_offset_0_alias, 0, 0
	.other		__nv_reservedSMEM_offset_0_alias,@"STO_CUDA_RESERVED_SHARED STV_DEFAULT"
__nv_reservedSMEM_offset_0_alias:
	.zero		0


//--------------------- .nv.global                --------------------------
	.section	.nv.global,"aw",@nobits
.nv.global:
	.type		_ZN40_INTERNAL_b149a055_4_k_cu_09dd37a0_109174cute1_E,@object
	.size		_ZN40_INTERNAL_b149a055_4_k_cu_09dd37a0_109174cute1_E,(_ZN40_INTERNAL_b149a055_4_k_cu_09dd37a0_109174cuda3std3__45__cpo6cbeginE - _ZN40_INTERNAL_b149a055_4_k_cu_09dd37a0_109174cute1_E)
_ZN40_INTERNAL_b149a055_4_k_cu_09dd37a0_109174cute1_E:
	.zero		1
	.type		_ZN40_INTERNAL_b149a055_4_k_cu_09dd37a0_109174cuda3std3__45__cpo6cbeginE,@object
	.size		_ZN40_INTERNAL_b149a055_4_k_cu_09dd37a0_109174cuda3std3__45__cpo6cbeginE,(_ZN40_INTERNAL_b149a055_4_k_cu_09dd37a0_109174cuda3std3__48in_placeE - _ZN40_INTERNAL_b149a055_4_k_cu_09dd37a0_109174cuda3std3__45__cpo6cbeginE)
_ZN40_INTERNAL_b149a055_4_k_cu_09dd37a0_109174cuda3std3__45__cpo6cbeginE:
	.zero		1
	.type		_ZN40_INTERNAL_b149a055_4_k_cu_09dd37a0_109174cuda3std3__48in_placeE,@object
	.size		_ZN40_INTERNAL_b149a055_4_k_cu_09dd37a0_109174cuda3std3__48in_placeE,(_ZN40_INTERNAL_b149a055_4_k_cu_09dd37a0_109174cuda3std6ranges3__45__cpo9iter_moveE - _ZN40_INTERNAL_b149a055_4_k_cu_09dd37a0_109174cuda3std3__48in_placeE)
_ZN40_INTERNAL_b149a055_4_k_cu_09dd37a0_109174cuda3std3__48in_placeE:
	.zero		1
	.type		_ZN40_INTERNAL_b149a055_4_k_cu_09dd37a0_109174cuda3std6ranges3__45__cpo9iter_moveE,@object
	.size		_ZN40_INTERNAL_b149a055_4_k_cu_09dd37a0_109174cuda3std6ranges3__45__cpo9iter_moveE,(_ZN40_INTERNAL_b149a055_4_k_cu_09dd37a0_109174cuda3std3__45__cpo5beginE - _ZN40_INTERNAL_b149a055_4_k_cu_09dd37a0_109174cuda3std6ranges3__45__cpo9iter_moveE)
_ZN40_INTERNAL_b149a055_4_k_cu_09dd37a0_109174cuda3std6ranges3__45__cpo9iter_moveE:
	.zero		1
	.type		_ZN40_INTERNAL_b149a055_4_k_cu_09dd37a0_109174cuda3std3__45__cpo5beginE,@object
	.size		_ZN40_INTERNAL_b149a055_4_k_cu_09dd37a0_109174cuda3std3__45__cpo5beginE,(_ZN40_INTERNAL_b149a055_4_k_cu_09dd37a0_109174cuda3std3__442_GLOBAL__N__b149a055_4_k_cu_09dd37a0_109176ignoreE - _ZN40_INTERNAL_b149a055_4_k_cu_09dd37a0_109174cuda3std3__45__cpo5beginE)
_ZN40_INTERNAL_b149a055_4_k_cu_09dd37a0_109174cuda3std3__45__cpo5beginE:
	.zero		1
	.type		_ZN40_INTERNAL_b149a055_4_k_cu_09dd37a0_109174cuda3std3__442_GLOBAL__N__b149a055_4_k_cu_09dd37a0_109176ignoreE,@object
	.size		_ZN40_INTERNAL_b149a055_4_k_cu_09dd37a0_109174cuda3std3__442_GLOBAL__N__b149a055_4_k_cu_09dd37a0_109176ignoreE,(_ZN40_INTERNAL_b149a055_4_k_cu_09dd37a0_109174cute7productE - _ZN40_INTERNAL_b149a055_4_k_cu_09dd37a0_109174cuda3std3__442_GLOBAL__N__b149a055_4_k_cu_09dd37a0_109176ignoreE)
_ZN40_INTERNAL_b149a055_4_k_cu_09dd37a0_109174cuda3std3__442_GLOBAL__N__b149a055_4_k_cu_09dd37a0_109176ignoreE:
	.zero		1
	.type		_ZN40_INTERNAL_b149a055_4_k_cu_09dd37a0_109174cute7productE,@object
	.size		_ZN40_INTERNAL_b149a055_4_k_cu_09dd37a0_109174cute7productE,(_ZN40_INTERNAL_b149a055_4_k_cu_09dd37a0_109174cuda3std3__45__cpo3endE - _ZN40_INTERNAL_b149a055_4_k_cu_09dd37a0_109174cute7productE)
_ZN40_INTERNAL_b149a055_4_k_cu_09dd37a0_109174cute7productE:
	.zero		1
	.type		_ZN40_INTERNAL_b149a055_4_k_cu_09dd37a0_109174cuda3std3__45__cpo3endE,@object
	.size		_ZN40_INTERNAL_b149a055_4_k_cu_09dd37a0_109174cuda3std3__45__cpo3endE,(_ZN40_INTERNAL_b149a055_4_k_cu_09dd37a0_109174cuda3std3__419piecewise_constructE - _ZN40_INTERNAL_b149a055_4_k_cu_09dd37a0_109174cuda3std3__45__cpo3endE)
_ZN40_INTERNAL_b149a055_4_k_cu_09dd37a0_109174cuda3std3__45__cpo3endE:
	.zero		1
	.type		_ZN40_INTERNAL_b149a055_4_k_cu_09dd37a0_109174cuda3std3__419piecewise_constructE,@object
	.size		_ZN40_INTERNAL_b149a055_4_k_cu_09dd37a0_109174cuda3std3__419piecewise_constructE,(_ZN40_INTERNAL_b149a055_4_k_cu_09dd37a0_109174cuda3std3__45__cpo4cendE - _ZN40_INTERNAL_b149a055_4_k_cu_09dd37a0_109174cuda3std3__419piecewise_constructE)
_ZN40_INTERNAL_b149a055_4_k_cu_09dd37a0_109174cuda3std3__419piecewise_constructE:
	.zero		1
	.type		_ZN40_INTERNAL_b149a055_4_k_cu_09dd37a0_109174cuda3std3__45__cpo4cendE,@object
	.size		_ZN40_INTERNAL_b149a055_4_k_cu_09dd37a0_109174cuda3std3__45__cpo4cendE,(_ZN40_INTERNAL_b149a055_4_k_cu_09dd37a0_109174cuda3std6ranges3__45__cpo4swapE - _ZN40_INTERNAL_b149a055_4_k_cu_09dd37a0_109174cuda3std3__45__cpo4cendE)
_ZN40_INTERNAL_b149a055_4_k_cu_09dd37a0_109174cuda3std3__45__cpo4cendE:
	.zero		1
	.type		_ZN40_INTERNAL_b149a055_4_k_cu_09dd37a0_109174cuda3std6ranges3__45__cpo4swapE,@object
	.size		_ZN40_INTERNAL_b149a055_4_k_cu_09dd37a0_109174cuda3std6ranges3__45__cpo4swapE,(.L_7 - _ZN40_INTERNAL_b149a055_4_k_cu_09dd37a0_109174cuda3std6ranges3__45__cpo4swapE)
_ZN40_INTERNAL_b149a055_4_k_cu_09dd37a0_109174cuda3std6ranges3__45__cpo4swapE:
	.zero		1
.L_7:


//--------------------- .nv.constant0._ZN7cutlass13device_kernelINS_4gemm6kernel13GemmUniversalIN4cute5tupleIJiiiiEEENS1_10collective13CollectiveMmaINS1_37MainloopSm90TmaGmmaWarpSpecializedFP8ILi15ENS5_IJNS4_1CILi1EEESB_SB_EEENS1_35KernelTmaWarpSpecializedCooperativeEEENS5_IJNSA_ILi256EEENSA_ILi224EEENSA_ILi32EEEEEENS_12float_e4m3_tENS5_IJlSB_lEEESJ_SK_NS4_8TiledMMAINS4_8MMA_AtomIJNS4_4SM904GMMA30MMA_64x32x32_F32E4M3E4M3_SS_TNILNSO_7ScaleInE1ELSQ_1EEEEEENS4_6LayoutINS5_IJNSA_ILi2EEESB_SB_EEENS5_IJSB_NSA_ILi0EEESW_EEEEENS5_IJNS4_10UnderscoreESZ_SZ_EEEEENS4_13SM90_TMA_LOADENS4_14ComposedLayoutINS4_7SwizzleILi1ELi4ELi3EEENS4_18smem_ptr_flag_bitsILi8EEENST_INS5_IJNSA_ILi8EEESH_EEENS5_IJSH_SB_EEEEEEEvNS4_8identityES12_S1C_vS1D_EENS_8epilogue10collective6detail29Sm90TmaWarpSpecializedAdapterINS1G_15DefaultEpilogueISJ_SK_SK_NS1F_6thread17LinearCombinationISJ_Li1EffLNS1K_9ScaleType4KindE0ELNS_15FloatRoundStyleE2ESJ_EENS1_15EpilogueDefaultEEEEEvvEEEEvNT_6ParamsE --------------------------
	.section	.nv.constant0._ZN7cutlass13device_kernelINS_4gemm6kernel13GemmUniversalIN4cute5tupleIJiiiiEEENS1_10collective13CollectiveMmaINS1_37MainloopSm90TmaGmmaWarpSpecializedFP8ILi15ENS5_IJNS4_1CILi1EEESB_SB_EEENS1_35KernelTmaWarpSpecializedCooperativeEEENS5_IJNSA_ILi256EEENSA_ILi224EEENSA_ILi32EEEEEENS_12float_e4m3_tENS5_IJlSB_lEEESJ_SK_NS4_8TiledMMAINS4_8MMA_AtomIJNS4_4SM904GMMA30MMA_64x32x32_F32E4M3E4M3_SS_TNILNSO_7ScaleInE1ELSQ_1EEEEEENS4_6LayoutINS5_IJNSA_ILi2EEESB_SB_EEENS5_IJSB_NSA_ILi0EEESW_EEEEENS5_IJNS4_10UnderscoreESZ_SZ_EEEEENS4_13SM90_TMA_LOADENS4_14ComposedLayoutINS4_7SwizzleILi1ELi4ELi3EEENS4_18smem_ptr_flag_bitsILi8EEENST_INS5_IJNSA_ILi8EEESH_EEENS5_IJSH_SB_EEEEEEEvNS4_8identityES12_S1C_vS1D_EENS_8epilogue10collective6detail29Sm90TmaWarpSpecializedAdapterINS1G_15DefaultEpilogueISJ_SK_SK_NS1F_6thread17LinearCombinationISJ_Li1EffLNS1K_9ScaleType4KindE0ELNS_15FloatRoundStyleE2ESJ_EENS1_15EpilogueDefaultEEEEEvvEEEEvNT_6ParamsE,"a",@progbits
	.sectionflags	@""
	.align	4
.nv.constant0._ZN7cutlass13device_kernelINS_4gemm6kernel13GemmUniversalIN4cute5tupleIJiiiiEEENS1_10collective13CollectiveMmaINS1_37MainloopSm90TmaGmmaWarpSpecializedFP8ILi15ENS5_IJNS4_1CILi1EEESB_SB_EEENS1_35KernelTmaWarpSpecializedCooperativeEEENS5_IJNSA_ILi256EEENSA_ILi224EEENSA_ILi32EEEEEENS_12float_e4m3_tENS5_IJlSB_lEEESJ_SK_NS4_8TiledMMAINS4_8MMA_AtomIJNS4_4SM904GMMA30MMA_64x32x32_F32E4M3E4M3_SS_TNILNSO_7ScaleInE1ELSQ_1EEEEEENS4_6LayoutINS5_IJNSA_ILi2EEESB_SB_EEENS5_IJSB_NSA_ILi0EEESW_EEEEENS5_IJNS4_10UnderscoreESZ_SZ_EEEEENS4_13SM90_TMA_LOADENS4_14ComposedLayoutINS4_7SwizzleILi1ELi4ELi3EEENS4_18smem_ptr_flag_bitsILi8EEENST_INS5_IJNSA_ILi8EEESH_EEENS5_IJSH_SB_EEEEEEEvNS4_8identityES12_S1C_vS1D_EENS_8epilogue10collective6detail29Sm90TmaWarpSpecializedAdapterINS1G_15DefaultEpilogueISJ_SK_SK_NS1F_6thread17LinearCombinationISJ_Li1EffLNS1K_9ScaleType4KindE0ELNS_15FloatRoundStyleE2ESJ_EENS1_15EpilogueDefaultEEEEEvvEEEEvNT_6ParamsE:
	.zero		1664


//--------------------- SYMBOLS --------------------------

	.type		.nv.reservedSmem.offset0,@object
	.size		.nv.reservedSmem.offset0,0x4
